// auto-generated by cutlass_sweep.conv — config: {"arch": "sm_90", "cluster_m": 2, "cluster_n": 1, "conv_kind": "fprop", "dtype": "tf32", "ndim": 2, "tile_k": 32, "tile_m": 256, "tile_n": 128}
#include "cutlass/cutlass.h"
#include "cute/tensor.hpp"
#include "cutlass/kernel_hardware_info.hpp"
#include "cutlass/conv/convolution.h"
#include "cutlass/conv/dispatch_policy.hpp"
#include "cutlass/conv/collective/collective_builder.hpp"
#include "cutlass/conv/kernel/conv_universal.hpp"
#include "cutlass/conv/device/conv_universal_adapter.hpp"
#include "cutlass/epilogue/collective/collective_builder.hpp"

using namespace cute;
using Elem = cutlass::tfloat32_t;
using Acc  = float;
using LayoutAB = cutlass::layout::TensorNHWC;
using LayoutC  = cutlass::layout::TensorNHWC;
constexpr auto ConvOp = cutlass::conv::Operator::kFprop;
using TileShape    = Shape<_256, _128, Shape<_32>>;
using ClusterShape = Shape<_2, _1, _1>;

using CollectiveEpilogue = typename cutlass::epilogue::collective::CollectiveBuilder<
    cutlass::arch::Sm90, cutlass::arch::OpClassTensorOp,
    TileShape, ClusterShape,
    cutlass::epilogue::collective::EpilogueTileAuto,
    Acc, Acc,
    Elem, LayoutC, 128 / cutlass::sizeof_bits<Elem>::value,
    Elem, LayoutC, 128 / cutlass::sizeof_bits<Elem>::value,
    cutlass::epilogue::collective::EpilogueScheduleAuto
  >::CollectiveOp;

using CollectiveMainloop = typename cutlass::conv::collective::CollectiveBuilder<
    cutlass::arch::Sm90, cutlass::arch::OpClassTensorOp, ConvOp,
    Elem, LayoutAB, 128 / cutlass::sizeof_bits<Elem>::value,
    Elem, LayoutAB, 128 / cutlass::sizeof_bits<Elem>::value,
    Acc,
    TileShape, ClusterShape,
    cutlass::conv::collective::StageCountAutoCarveout<
        static_cast<int>(sizeof(typename CollectiveEpilogue::SharedStorage))>,
    cutlass::conv::collective::KernelScheduleAuto
  >::CollectiveOp;

using ProblemShape = cutlass::conv::ConvProblemShape<
    ConvOp, CollectiveMainloop::DispatchPolicy::NumSpatialDimensions>;
using ConvKernel = cutlass::conv::kernel::ConvUniversal<
    ProblemShape, CollectiveMainloop, CollectiveEpilogue>;
using Conv = cutlass::conv::device::ConvUniversalAdapter<ConvKernel>;

auto* _anchor = &cutlass::device_kernel<ConvKernel>;


// ===== COMPILED SASS (sm_90a) =====

	.target	sm_90a

	.elftype	@"ET_EXEC"


//--------------------- .note.nv.tkinfo           --------------------------
	.section	.note.nv.tkinfo,"",@"SHT_NOTE"
	.sectionflags	@"SHF_NOTE_NV_TKINFO"
	.tkinfo
        /*0018*/ 	.word	0x00000002
        /*0030*/ 	.string	""
        /*0030*/ 	.string	"ptxas"
        /*0030*/ 	.string	"Cuda compilation tools, release 13.0, V13.0.88"
        /*0030*/ 	.string	"Build cuda_13.0.r13.0/compiler.36424714_0"
        /*0030*/ 	.string	"-arch sm_90a -m 64 "



//--------------------- .note.nv.cuinfo           --------------------------
	.section	.note.nv.cuinfo,"",@"SHT_NOTE"
	.sectionflags	@"SHF_NOTE_NV_CUINFO"
        /*0018*/ 	.short	0x0002
        /*001a*/ 	.short	0x005a
        /*001c*/ 	.short	0x0082
	.zero		2


//--------------------- .nv.info                  --------------------------
	.section	.nv.info,"",@"SHT_CUDA_INFO"
	.align	4


	//----- nvinfo : EIATTR_REGCOUNT
	.align		4
        /*0000*/ 	.byte	0x04, 0x2f
        /*0002*/ 	.short	(.L_12 - .L_11)
	.align		4
.L_11:
        /*0004*/ 	.word	index@(_ZN7cutlass13device_kernelINS_4conv6kernel13ConvUniversalINS1_16ConvProblemShapeILNS1_8OperatorE0ELi2EEENS1_10collective14CollectiveConvINS1_46MainloopSm90TmaGmmaWarpSpecializedImplicitGemmILS5_0ELi4ELi2EN4cute5tupleIJNSA_1CILi2EEENSC_ILi1EEESE_EEENS1_36KernelImplicitTmaWarpSpecializedSm90ELi1EEENSB_IJNSC_ILi256EEENSC_ILi128EEENSB_IJNSC_ILi32EEEEEEEEENS_10tfloat32_tESN_NSA_8TiledMMAINSA_8MMA_AtomIJNSA_4SM904GMMA30MMA_64x128x8_F32TF32TF32_SS_TNILNSR_7ScaleInE1ELST_1EEEEEENSA_6LayoutINSB_IJSE_SE_SE_EEENSB_IJNSC_ILi0EEESY_SY_EEEEENSB_IJNSA_10UnderscoreES11_S11_EEEEENS7_6detail26Sm90ImplicitGemmTileTraitsINSA_20SM90_TMA_LOAD_IM2COLENSA_14ComposedLayoutINSA_7SwizzleILi3ELi4ELi3EEENSA_18smem_ptr_flag_bitsILi32EEENSW_INSB_IJNSB_IJNSC_ILi8EEESK_EEENSB_IJSK_SE_EEENSB_IJSE_NSC_ILi4EEEEEEEEENSB_IJNSB_IJSK_SI_EEENSB_IJSE_SY_EEENSB_IJSY_NSC_ILi8192EEEEEEEEEEEEEvEENS15_INSA_23SM90_TMA_LOAD_MULTICASTENS17_IS19_S1B_NSW_INSB_IJNSB_IJS1C_NSC_ILi16EEEEEES1E_S1G_EEENSB_IJS1I_S1J_NSB_IJSY_NSC_ILi4096EEEEEEEEEEEEEvEEEENS_8epilogue10collective6detail29Sm90TmaWarpSpecializedAdapterINS22_15DefaultEpilogueISN_NSB_IJNSB_IJlllEEESE_SY_EEES27_NS21_6thread17LinearCombinationISN_Li1EffLNS28_9ScaleType4KindE0ELNS_15FloatRoundStyleE2ESN_EENS_4gemm15EpilogueDefaultEEEEEvvEEEEvNT_6ParamsE)
        /*0008*/ 	.word	0x000000ff


	//----- nvinfo : EIATTR_FRAME_SIZE
	.align		4
.L_12:
        /*000c*/ 	.byte	0x04, 0x11
        /*000e*/ 	.short	(.L_14 - .L_13)
	.align		4
.L_13:
        /*0010*/ 	.word	index@(_ZN7cutlass13device_kernelINS_4conv6kernel13ConvUniversalINS1_16ConvProblemShapeILNS1_8OperatorE0ELi2EEENS1_10collective14CollectiveConvINS1_46MainloopSm90TmaGmmaWarpSpecializedImplicitGemmILS5_0ELi4ELi2EN4cute5tupleIJNSA_1CILi2EEENSC_ILi1EEESE_EEENS1_36KernelImplicitTmaWarpSpecializedSm90ELi1EEENSB_IJNSC_ILi256EEENSC_ILi128EEENSB_IJNSC_ILi32EEEEEEEEENS_10tfloat32_tESN_NSA_8TiledMMAINSA_8MMA_AtomIJNSA_4SM904GMMA30MMA_64x128x8_F32TF32TF32_SS_TNILNSR_7ScaleInE1ELST_1EEEEEENSA_6LayoutINSB_IJSE_SE_SE_EEENSB_IJNSC_ILi0EEESY_SY_EEEEENSB_IJNSA_10UnderscoreES11_S11_EEEEENS7_6detail26Sm90ImplicitGemmTileTraitsINSA_20SM90_TMA_LOAD_IM2COLENSA_14ComposedLayoutINSA_7SwizzleILi3ELi4ELi3EEENSA_18smem_ptr_flag_bitsILi32EEENSW_INSB_IJNSB_IJNSC_ILi8EEESK_EEENSB_IJSK_SE_EEENSB_IJSE_NSC_ILi4EEEEEEEEENSB_IJNSB_IJSK_SI_EEENSB_IJSE_SY_EEENSB_IJSY_NSC_ILi8192EEEEEEEEEEEEEvEENS15_INSA_23SM90_TMA_LOAD_MULTICASTENS17_IS19_S1B_NSW_INSB_IJNSB_IJS1C_NSC_ILi16EEEEEES1E_S1G_EEENSB_IJS1I_S1J_NSB_IJSY_NSC_ILi4096EEEEEEEEEEEEEvEEEENS_8epilogue10collective6detail29Sm90TmaWarpSpecializedAdapterINS22_15DefaultEpilogueISN_NSB_IJNSB_IJlllEEESE_SY_EEES27_NS21_6thread17LinearCombinationISN_Li1EffLNS28_9ScaleType4KindE0ELNS_15FloatRoundStyleE2ESN_EENS_4gemm15EpilogueDefaultEEEEEvvEEEEvNT_6ParamsE)
        /*0014*/ 	.word	0x000003f0


	//----- nvinfo : EIATTR_MIN_STACK_SIZE
	.align		4
.L_14:
        /*0018*/ 	.byte	0x04, 0x12
        /*001a*/ 	.short	(.L_16 - .L_15)
	.align		4
.L_15:
        /*001c*/ 	.word	index@(_ZN7cutlass13device_kernelINS_4conv6kernel13ConvUniversalINS1_16ConvProblemShapeILNS1_8OperatorE0ELi2EEENS1_10collective14CollectiveConvINS1_46MainloopSm90TmaGmmaWarpSpecializedImplicitGemmILS5_0ELi4ELi2EN4cute5tupleIJNSA_1CILi2EEENSC_ILi1EEESE_EEENS1_36KernelImplicitTmaWarpSpecializedSm90ELi1EEENSB_IJNSC_ILi256EEENSC_ILi128EEENSB_IJNSC_ILi32EEEEEEEEENS_10tfloat32_tESN_NSA_8TiledMMAINSA_8MMA_AtomIJNSA_4SM904GMMA30MMA_64x128x8_F32TF32TF32_SS_TNILNSR_7ScaleInE1ELST_1EEEEEENSA_6LayoutINSB_IJSE_SE_SE_EEENSB_IJNSC_ILi0EEESY_SY_EEEEENSB_IJNSA_10UnderscoreES11_S11_EEEEENS7_6detail26Sm90ImplicitGemmTileTraitsINSA_20SM90_TMA_LOAD_IM2COLENSA_14ComposedLayoutINSA_7SwizzleILi3ELi4ELi3EEENSA_18smem_ptr_flag_bitsILi32EEENSW_INSB_IJNSB_IJNSC_ILi8EEESK_EEENSB_IJSK_SE_EEENSB_IJSE_NSC_ILi4EEEEEEEEENSB_IJNSB_IJSK_SI_EEENSB_IJSE_SY_EEENSB_IJSY_NSC_ILi8192EEEEEEEEEEEEEvEENS15_INSA_23SM90_TMA_LOAD_MULTICASTENS17_IS19_S1B_NSW_INSB_IJNSB_IJS1C_NSC_ILi16EEEEEES1E_S1G_EEENSB_IJS1I_S1J_NSB_IJSY_NSC_ILi4096EEEEEEEEEEEEEvEEEENS_8epilogue10collective6detail29Sm90TmaWarpSpecializedAdapterINS22_15DefaultEpilogueISN_NSB_IJNSB_IJlllEEESE_SY_EEES27_NS21_6thread17LinearCombinationISN_Li1EffLNS28_9ScaleType4KindE0ELNS_15FloatRoundStyleE2ESN_EENS_4gemm15EpilogueDefaultEEEEEvvEEEEvNT_6ParamsE)
        /*0020*/ 	.word	0x000003f0
.L_16:


//--------------------- .nv.compat                --------------------------
	.section	.nv.compat,"",@"SHT_CUDA_COMPAT_INFO"
	.align	4
        /*0000*/ 	.byte	0x02, 0x09, 0x01, 0x00, 0x02, 0x02, 0x04, 0x00, 0x02, 0x05, 0x05, 0x00, 0x03, 0x07, 0x01, 0x01
        /*0010*/ 	.byte	0x02, 0x03, 0x01, 0x00, 0x02, 0x06, 0x01, 0x00, 0x04, 0x0b, 0x08, 0x00, 0x00, 0x00, 0x00, 0x00
        /*0020*/ 	.byte	0x00, 0x00, 0x00, 0x00


//--------------------- .nv.info._ZN7cutlass13device_kernelINS_4conv6kernel13ConvUniversalINS1_16ConvProblemShapeILNS1_8OperatorE0ELi2EEENS1_10collective14CollectiveConvINS1_46MainloopSm90TmaGmmaWarpSpecializedImplicitGemmILS5_0ELi4ELi2EN4cute5tupleIJNSA_1CILi2EEENSC_ILi1EEESE_EEENS1_36KernelImplicitTmaWarpSpecializedSm90ELi1EEENSB_IJNSC_ILi256EEENSC_ILi128EEENSB_IJNSC_ILi32EEEEEEEEENS_10tfloat32_tESN_NSA_8TiledMMAINSA_8MMA_AtomIJNSA_4SM904GMMA30MMA_64x128x8_F32TF32TF32_SS_TNILNSR_7ScaleInE1ELST_1EEEEEENSA_6LayoutINSB_IJSE_SE_SE_EEENSB_IJNSC_ILi0EEESY_SY_EEEEENSB_IJNSA_10UnderscoreES11_S11_EEEEENS7_6detail26Sm90ImplicitGemmTileTraitsINSA_20SM90_TMA_LOAD_IM2COLENSA_14ComposedLayoutINSA_7SwizzleILi3ELi4ELi3EEENSA_18smem_ptr_flag_bitsILi32EEENSW_INSB_IJNSB_IJNSC_ILi8EEESK_EEENSB_IJSK_SE_EEENSB_IJSE_NSC_ILi4EEEEEEEEENSB_IJNSB_IJSK_SI_EEENSB_IJSE_SY_EEENSB_IJSY_NSC_ILi8192EEEEEEEEEEEEEvEENS15_INSA_23SM90_TMA_LOAD_MULTICASTENS17_IS19_S1B_NSW_INSB_IJNSB_IJS1C_NSC_ILi16EEEEEES1E_S1G_EEENSB_IJS1I_S1J_NSB_IJSY_NSC_ILi4096EEEEEEEEEEEEEvEEEENS_8epilogue10collective6detail29Sm90TmaWarpSpecializedAdapterINS22_15DefaultEpilogueISN_NSB_IJNSB_IJlllEEESE_SY_EEES27_NS21_6thread17LinearCombinationISN_Li1EffLNS28_9ScaleType4KindE0ELNS_15FloatRoundStyleE2ESN_EENS_4gemm15EpilogueDefaultEEEEEvvEEEEvNT_6ParamsE --------------------------
	.section	.nv.info._ZN7cutlass13device_kernelINS_4conv6kernel13ConvUniversalINS1_16ConvProblemShapeILNS1_8OperatorE0ELi2EEENS1_10collective14CollectiveConvINS1_46MainloopSm90TmaGmmaWarpSpecializedImplicitGemmILS5_0ELi4ELi2EN4cute5tupleIJNSA_1CILi2EEENSC_ILi1EEESE_EEENS1_36KernelImplicitTmaWarpSpecializedSm90ELi1EEENSB_IJNSC_ILi256EEENSC_ILi128EEENSB_IJNSC_ILi32EEEEEEEEENS_10tfloat32_tESN_NSA_8TiledMMAINSA_8MMA_AtomIJNSA_4SM904GMMA30MMA_64x128x8_F32TF32TF32_SS_TNILNSR_7ScaleInE1ELST_1EEEEEENSA_6LayoutINSB_IJSE_SE_SE_EEENSB_IJNSC_ILi0EEESY_SY_EEEEENSB_IJNSA_10UnderscoreES11_S11_EEEEENS7_6detail26Sm90ImplicitGemmTileTraitsINSA_20SM90_TMA_LOAD_IM2COLENSA_14ComposedLayoutINSA_7SwizzleILi3ELi4ELi3EEENSA_18smem_ptr_flag_bitsILi32EEENSW_INSB_IJNSB_IJNSC_ILi8EEESK_EEENSB_IJSK_SE_EEENSB_IJSE_NSC_ILi4EEEEEEEEENSB_IJNSB_IJSK_SI_EEENSB_IJSE_SY_EEENSB_IJSY_NSC_ILi8192EEEEEEEEEEEEEvEENS15_INSA_23SM90_TMA_LOAD_MULTICASTENS17_IS19_S1B_NSW_INSB_IJNSB_IJS1C_NSC_ILi16EEEEEES1E_S1G_EEENSB_IJS1I_S1J_NSB_IJSY_NSC_ILi4096EEEEEEEEEEEEEvEEEENS_8epilogue10collective6detail29Sm90TmaWarpSpecializedAdapterINS22_15DefaultEpilogueISN_NSB_IJNSB_IJlllEEESE_SY_EEES27_NS21_6thread17LinearCombinationISN_Li1EffLNS28_9ScaleType4KindE0ELNS_15FloatRoundStyleE2ESN_EENS_4gemm15EpilogueDefaultEEEEEvvEEEEvNT_6ParamsE,"",@"SHT_CUDA_INFO"
	.sectionflags	@""
	.align	4


	//----- nvinfo : EIATTR_CUDA_API_VERSION
	.align		4
        /*0000*/ 	.byte	0x04, 0x37
        /*0002*/ 	.short	(.L_18 - .L_17)
.L_17:
        /*0004*/ 	.word	0x00000082


	//----- nvinfo : EIATTR_KPARAM_INFO
	.align		4
.L_18:
        /*0008*/ 	.byte	0x04, 0x17
        /*000a*/ 	.short	(.L_20 - .L_19)
.L_19:
        /*000c*/ 	.word	0x00000000
        /*0010*/ 	.short	0x0000
        /*0012*/ 	.short	0x0070
        /*0014*/ 	.byte	0x00, 0xf0, 0x01, 0x0e


	//----- nvinfo : EIATTR_SPARSE_MMA_MASK
	.align		4
.L_20:
        /*0018*/ 	.byte	0x03, 0x50
        /*001a*/ 	.short	0x0000


	//----- nvinfo : EIATTR_MAXREG_COUNT
	.align		4
        /*001c*/ 	.byte	0x03, 0x1b
        /*001e*/ 	.short	0x00ff


	//----- nvinfo : EIATTR_NUM_BARRIERS
	.align		4
        /*0020*/ 	.byte	0x02, 0x4c
        /*0022*/ 	.byte	0x01
	.zero		1


	//----- nvinfo : EIATTR_ANNOTATIONS
	.align		4
        /*0024*/ 	.byte	0x04, 0x55
        /*0026*/ 	.short	(.L_22 - .L_21)


	//   ....[0]....
.L_21:
        /*0028*/ 	.word	0x00000001
        /*002c*/ 	.byte	0xb0, 0x0a, 0x00, 0x00, 0x01, 0x00, 0x00, 0x00, 0xf0, 0x0a, 0x00, 0x00, 0x01, 0x00, 0x00, 0x00
        /* <DEDUP_REMOVED lines=372> */
        /*177c*/ 	.byte	0x50, 0x1e, 0x01, 0x00, 0x01, 0x00, 0x00, 0x00, 0x70, 0x1e, 0x01, 0x00


	//----- nvinfo : EIATTR_MERCURY_ISA_VERSION
	.align		4
.L_22:
        /*1788*/ 	.byte	0x03, 0x5f
        /*178a*/ 	.short	0x0101


	//----- nvinfo : EIATTR_COOP_GROUP_MASK_REGIDS
	.align		4
        /*178c*/ 	.byte	0x04, 0x29
        /*178e*/ 	.short	(.L_24 - .L_23)


	//   ....[0]....
.L_23:
        /*1790*/ 	.word	0xffffffff


	//   ....[1]....
        /*1794*/ 	.word	0xffffffff


	//   ....[2]....
        /*1798*/ 	.word	0xffffffff


	//   ....[3]....
        /*179c*/ 	.word	0xffffffff


	//----- nvinfo : EIATTR_COOP_GROUP_INSTR_OFFSETS
	.align		4
.L_24:
        /*17a0*/ 	.byte	0x04, 0x28
        /*17a2*/ 	.short	(.L_26 - .L_25)


	//   ....[0]....
.L_25:
        /*17a4*/ 	.word	0x00000080


	//   ....[1]....
        /*17a8*/ 	.word	0x000000b0


	//   ....[2]....
        /*17ac*/ 	.word	0x000001b0


	//   ....[3]....
        /*17b0*/ 	.word	0x000006d0


	//----- nvinfo : EIATTR_MBARRIER_INSTR_OFFSETS
	.align		4
.L_26:
        /*17b4*/ 	.byte	0x04, 0x39
        /*17b6*/ 	.short	(.L_28 - .L_27)


	//   ....[0]....
.L_27:
        /*17b8*/ 	.word	0x000003c0
        /*17bc*/ 	.word	0x000000ff
        /*17c0*/ 	.word	0x00030000
        /*17c4*/ 	.short	0x0100
        /*17c6*/ 	.byte	0x0a
	.zero		1


	//   ....[1]....
        /*17c8*/ 	.word	0x000003d0
        /*17cc*/ 	.word	0x000000ff
        /*17d0*/ 	.word	0x00030020
        /*17d4*/ 	.short	0x0100
        /*17d6*/ 	.byte	0x0a
	.zero		1


	//   ....[2]....
        /*17d8*/ 	.word	0x000003e0
        /*17dc*/ 	.word	0x000000ff
        /*17e0*/ 	.word	0x00030008
        /*17e4*/ 	.short	0x0100
        /*17e6*/ 	.byte	0x0a
	.zero		1


	//   ....[3]....
        /*17e8*/ 	.word	0x000003f0
        /*17ec*/ 	.word	0x000000ff
        /*17f0*/ 	.word	0x00030028
        /*17f4*/ 	.short	0x0100
        /*17f6*/ 	.byte	0x0a
	.zero		1


	//   ....[4]....
        /*17f8*/ 	.word	0x00000400
        /*17fc*/ 	.word	0x000000ff
        /*1800*/ 	.word	0x00030010
        /*1804*/ 	.short	0x0100
        /*1806*/ 	.byte	0x0a
	.zero		1


	//   ....[5]....
        /*1808*/ 	.word	0x00000410
        /*180c*/ 	.word	0x000000ff
        /*1810*/ 	.word	0x00030030
        /*1814*/ 	.short	0x0100
        /*1816*/ 	.byte	0x0a
	.zero		1


	//   ....[6]....
        /*1818*/ 	.word	0x00000420
        /*181c*/ 	.word	0x000000ff
        /*1820*/ 	.word	0x00030018
        /*1824*/ 	.short	0x0100
        /*1826*/ 	.byte	0x0a
	.zero		1


	//   ....[7]....
        /*1828*/ 	.word	0x00000430
        /*182c*/ 	.word	0x000000ff
        /*1830*/ 	.word	0x00030038
        /*1834*/ 	.short	0x0100
        /*1836*/ 	.byte	0x0a
	.zero		1


	//   ....[8]....
        /*1838*/ 	.word	0x00001590
        /*183c*/ 	.word	0x00000003
        /*1840*/ 	.word	0x00030000
        /*1844*/ 	.short	0x010a
        /*1846*/ 	.byte	0x3f
	.zero		1


	//   ....[9]....
        /*1848*/ 	.word	0x000039d0
        /*184c*/ 	.word	0x00000000
        /*1850*/ 	.word	0x00030000
        /*1854*/ 	.short	0x010a
        /*1856*/ 	.byte	0x3f
	.zero		1


	//   ....[10]....
        /*1858*/ 	.word	0x00006290
        /*185c*/ 	.word	0x00000000
        /*1860*/ 	.word	0x00000000
        /*1864*/ 	.short	0x0101
        /*1866*/ 	.byte	0x3f
	.zero		1


	//   ....[11]....
        /*1868*/ 	.word	0x000064a0
        /*186c*/ 	.word	0x00000005
        /*1870*/ 	.word	0x00000000
        /*1874*/ 	.short	0x0101
        /*1876*/ 	.byte	0x3f
	.zero		1


	//   ....[12]....
        /*1878*/ 	.word	0x00016aa0
        /*187c*/ 	.word	0x00000011
        /*1880*/ 	.word	0x00030020
        /*1884*/ 	.short	0x010a
        /*1886*/ 	.byte	0x3f
	.zero		1


	//   ....[13]....
        /*1888*/ 	.word	0x00017140
        /*188c*/ 	.word	0x00000003
        /*1890*/ 	.word	0x00000000
        /*1894*/ 	.short	0x010a
        /*1896*/ 	.byte	0x3f
	.zero		1


	//   ....[14]....
        /*1898*/ 	.word	0x00017210
        /*189c*/ 	.word	0x00000003
        /*18a0*/ 	.word	0x00000000
        /*18a4*/ 	.short	0x010a
        /*18a6*/ 	.byte	0x3f
	.zero		1


	//   ....[15]....
        /*18a8*/ 	.word	0x000172e0
        /*18ac*/ 	.word	0x00000003
        /*18b0*/ 	.word	0x00000000
        /*18b4*/ 	.short	0x010a
        /*18b6*/ 	.byte	0x3f
	.zero		1


	//   ....[16]....
        /*18b8*/ 	.word	0x000173b0
        /*18bc*/ 	.word	0x00000003
        /*18c0*/ 	.word	0x00000000
        /*18c4*/ 	.short	0x010a
        /*18c6*/ 	.byte	0x3f
	.zero		1


	//----- nvinfo : EIATTR_NUM_MBARRIERS
	.align		4
.L_28:
        /*18c8*/ 	.byte	0x03, 0x38
        /*18ca*/ 	.short	0x0008


	//----- nvinfo : EIATTR_EXIT_INSTR_OFFSETS
	.align		4
        /*18cc*/ 	.byte	0x04, 0x1c
        /*18ce*/ 	.short	(.L_30 - .L_29)


	//   ....[0]....
.L_29:
        /*18d0*/ 	.word	0x00000aa0


	//   ....[1]....
        /*18d4*/ 	.word	0x000066f0


	//   ....[2]....
        /*18d8*/ 	.word	0x00011740


	//   ....[3]....
        /*18dc*/ 	.word	0x00011780


	//   ....[4]....
        /*18e0*/ 	.word	0x00016830


	//   ....[5]....
        /*18e4*/ 	.word	0x00016870


	//   ....[6]....
        /*18e8*/ 	.word	0x00016890


	//   ....[7]....
        /*18ec*/ 	.word	0x00017010


	//   ....[8]....
        /*18f0*/ 	.word	0x000173e0


	//----- nvinfo : EIATTR_MAX_THREADS
	.align		4
.L_30:
        /*18f4*/ 	.byte	0x04, 0x05
        /*18f6*/ 	.short	(.L_32 - .L_31)
.L_31:
        /*18f8*/ 	.word	0x00000100
        /*18fc*/ 	.word	0x00000001
        /*1900*/ 	.word	0x00000001


	//----- nvinfo : EIATTR_CRS_STACK_SIZE
	.align		4
.L_32:
        /*1904*/ 	.byte	0x04, 0x1e
        /*1906*/ 	.short	(.L_34 - .L_33)
.L_33:
        /*1908*/ 	.word	0x00000000


	//----- nvinfo : EIATTR_CBANK_PARAM_SIZE
	.align		4
.L_34:
        /*190c*/ 	.byte	0x03, 0x19
        /*190e*/ 	.short	0x03f0


	//----- nvinfo : EIATTR_PARAM_CBANK
	.align		4
        /*1910*/ 	.byte	0x04, 0x0a
        /*1912*/ 	.short	(.L_36 - .L_35)
	.align		4
.L_35:
        /*1914*/ 	.word	index@(.nv.constant0._ZN7cutlass13device_kernelINS_4conv6kernel13ConvUniversalINS1_16ConvProblemShapeILNS1_8OperatorE0ELi2EEENS1_10collective14CollectiveConvINS1_46MainloopSm90TmaGmmaWarpSpecializedImplicitGemmILS5_0ELi4ELi2EN4cute5tupleIJNSA_1CILi2EEENSC_ILi1EEESE_EEENS1_36KernelImplicitTmaWarpSpecializedSm90ELi1EEENSB_IJNSC_ILi256EEENSC_ILi128EEENSB_IJNSC_ILi32EEEEEEEEENS_10tfloat32_tESN_NSA_8TiledMMAINSA_8MMA_AtomIJNSA_4SM904GMMA30MMA_64x128x8_F32TF32TF32_SS_TNILNSR_7ScaleInE1ELST_1EEEEEENSA_6LayoutINSB_IJSE_SE_SE_EEENSB_IJNSC_ILi0EEESY_SY_EEEEENSB_IJNSA_10UnderscoreES11_S11_EEEEENS7_6detail26Sm90ImplicitGemmTileTraitsINSA_20SM90_TMA_LOAD_IM2COLENSA_14ComposedLayoutINSA_7SwizzleILi3ELi4ELi3EEENSA_18smem_ptr_flag_bitsILi32EEENSW_INSB_IJNSB_IJNSC_ILi8EEESK_EEENSB_IJSK_SE_EEENSB_IJSE_NSC_ILi4EEEEEEEEENSB_IJNSB_IJSK_SI_EEENSB_IJSE_SY_EEENSB_IJSY_NSC_ILi8192EEEEEEEEEEEEEvEENS15_INSA_23SM90_TMA_LOAD_MULTICASTENS17_IS19_S1B_NSW_INSB_IJNSB_IJS1C_NSC_ILi16EEEEEES1E_S1G_EEENSB_IJS1I_S1J_NSB_IJSY_NSC_ILi4096EEEEEEEEEEEEEvEEEENS_8epilogue10collective6detail29Sm90TmaWarpSpecializedAdapterINS22_15DefaultEpilogueISN_NSB_IJNSB_IJlllEEESE_SY_EEES27_NS21_6thread17LinearCombinationISN_Li1EffLNS28_9ScaleType4KindE0ELNS_15FloatRoundStyleE2ESN_EENS_4gemm15EpilogueDefaultEEEEEvvEEEEvNT_6ParamsE)
        /*1918*/ 	.short	0x0210
        /*191a*/ 	.short	0x03f0


	//----- nvinfo : EIATTR_SW_WAR
	.align		4
.L_36:
        /*191c*/ 	.byte	0x04, 0x36
        /*191e*/ 	.short	(.L_38 - .L_37)
.L_37:
        /*1920*/ 	.word	0x00000008
.L_38:


//--------------------- .nv.callgraph             --------------------------
	.section	.nv.callgraph,"",@"SHT_CUDA_CALLGRAPH"
	.align	4
	.sectionentsize	8
	.align		4
        /*0000*/ 	.word	0x00000000
	.align		4
        /*0004*/ 	.word	0xffffffff
	.align		4
        /*0008*/ 	.word	0x00000000
	.align		4
        /*000c*/ 	.word	0xfffffffe
	.align		4
        /*0010*/ 	.word	0x00000000
	.align		4
        /*0014*/ 	.word	0xfffffffd
	.align		4
        /*0018*/ 	.word	0x00000000
	.align		4
        /*001c*/ 	.word	0xfffffffc


//--------------------- .nv.constant4             --------------------------
	.section	.nv.constant4,"a",@progbits
	.align	8
	.align		8
.nv.constant4:
        /*0000*/ 	.dword	_ZN39_INTERNAL_50567bd0_4_k_cu_b0cca01f_35754cuda3std3__45__cpo5beginE
	.align		8
        /*0008*/ 	.dword	_ZN39_INTERNAL_50567bd0_4_k_cu_b0cca01f_35754cuda3std3__45__cpo3endE
	.align		8
        /*0010*/ 	.dword	_ZN39_INTERNAL_50567bd0_4_k_cu_b0cca01f_35754cuda3std3__45__cpo6cbeginE
	.align		8
        /*0018*/ 	.dword	_ZN39_INTERNAL_50567bd0_4_k_cu_b0cca01f_35754cuda3std3__45__cpo4cendE
	.align		8
        /*0020*/ 	.dword	_ZN39_INTERNAL_50567bd0_4_k_cu_b0cca01f_35754cuda3std3__441_GLOBAL__N__50567bd0_4_k_cu_b0cca01f_35756ignoreE
	.align		8
        /*0028*/ 	.dword	_ZN39_INTERNAL_50567bd0_4_k_cu_b0cca01f_35754cuda3std3__419piecewise_constructE
	.align		8
        /*0030*/ 	.dword	_ZN39_INTERNAL_50567bd0_4_k_cu_b0cca01f_35754cuda3std3__48in_placeE
	.align		8
        /*0038*/ 	.dword	_ZN39_INTERNAL_50567bd0_4_k_cu_b0cca01f_35754cuda3std6ranges3__45__cpo4swapE
	.align		8
        /*0040*/ 	.dword	_ZN39_INTERNAL_50567bd0_4_k_cu_b0cca01f_35754cuda3std6ranges3__45__cpo9iter_moveE
	.align		8
        /*0048*/ 	.dword	_ZN39_INTERNAL_50567bd0_4_k_cu_b0cca01f_35754cute7productE
	.align		8
        /*0050*/ 	.dword	_ZN39_INTERNAL_50567bd0_4_k_cu_b0cca01f_35754cute1_E


//--------------------- .text._ZN7cutlass13device_kernelINS_4conv6kernel13ConvUniversalINS1_16ConvProblemShapeILNS1_8OperatorE0ELi2EEENS1_10collective14CollectiveConvINS1_46MainloopSm90TmaGmmaWarpSpecializedImplicitGemmILS5_0ELi4ELi2EN4cute5tupleIJNSA_1CILi2EEENSC_ILi1EEESE_EEENS1_36KernelImplicitTmaWarpSpecializedSm90ELi1EEENSB_IJNSC_ILi256EEENSC_ILi128EEENSB_IJNSC_ILi32EEEEEEEEENS_10tfloat32_tESN_NSA_8TiledMMAINSA_8MMA_AtomIJNSA_4SM904GMMA30MMA_64x128x8_F32TF32TF32_SS_TNILNSR_7ScaleInE1ELST_1EEEEEENSA_6LayoutINSB_IJSE_SE_SE_EEENSB_IJNSC_ILi0EEESY_SY_EEEEENSB_IJNSA_10UnderscoreES11_S11_EEEEENS7_6detail26Sm90ImplicitGemmTileTraitsINSA_20SM90_TMA_LOAD_IM2COLENSA_14ComposedLayoutINSA_7SwizzleILi3ELi4ELi3EEENSA_18smem_ptr_flag_bitsILi32EEENSW_INSB_IJNSB_IJNSC_ILi8EEESK_EEENSB_IJSK_SE_EEENSB_IJSE_NSC_ILi4EEEEEEEEENSB_IJNSB_IJSK_SI_EEENSB_IJSE_SY_EEENSB_IJSY_NSC_ILi8192EEEEEEEEEEEEEvEENS15_INSA_23SM90_TMA_LOAD_MULTICASTENS17_IS19_S1B_NSW_INSB_IJNSB_IJS1C_NSC_ILi16EEEEEES1E_S1G_EEENSB_IJS1I_S1J_NSB_IJSY_NSC_ILi4096EEEEEEEEEEEEEvEEEENS_8epilogue10collective6detail29Sm90TmaWarpSpecializedAdapterINS22_15DefaultEpilogueISN_NSB_IJNSB_IJlllEEESE_SY_EEES27_NS21_6thread17LinearCombinationISN_Li1EffLNS28_9ScaleType4KindE0ELNS_15FloatRoundStyleE2ESN_EENS_4gemm15EpilogueDefaultEEEEEvvEEEEvNT_6ParamsE --------------------------
	.section	.text._ZN7cutlass13device_kernelINS_4conv6kernel13ConvUniversalINS1_16ConvProblemShapeILNS1_8OperatorE0ELi2EEENS1_10collective14CollectiveConvINS1_46MainloopSm90TmaGmmaWarpSpecializedImplicitGemmILS5_0ELi4ELi2EN4cute5tupleIJNSA_1CILi2EEENSC_ILi1EEESE_EEENS1_36KernelImplicitTmaWarpSpecializedSm90ELi1EEENSB_IJNSC_ILi256EEENSC_ILi128EEENSB_IJNSC_ILi32EEEEEEEEENS_10tfloat32_tESN_NSA_8TiledMMAINSA_8MMA_AtomIJNSA_4SM904GMMA30MMA_64x128x8_F32TF32TF32_SS_TNILNSR_7ScaleInE1ELST_1EEEEEENSA_6LayoutINSB_IJSE_SE_SE_EEENSB_IJNSC_ILi0EEESY_SY_EEEEENSB_IJNSA_10UnderscoreES11_S11_EEEEENS7_6detail26Sm90ImplicitGemmTileTraitsINSA_20SM90_TMA_LOAD_IM2COLENSA_14ComposedLayoutINSA_7SwizzleILi3ELi4ELi3EEENSA_18smem_ptr_flag_bitsILi32EEENSW_INSB_IJNSB_IJNSC_ILi8EEESK_EEENSB_IJSK_SE_EEENSB_IJSE_NSC_ILi4EEEEEEEEENSB_IJNSB_IJSK_SI_EEENSB_IJSE_SY_EEENSB_IJSY_NSC_ILi8192EEEEEEEEEEEEEvEENS15_INSA_23SM90_TMA_LOAD_MULTICASTENS17_IS19_S1B_NSW_INSB_IJNSB_IJS1C_NSC_ILi16EEEEEES1E_S1G_EEENSB_IJS1I_S1J_NSB_IJSY_NSC_ILi4096EEEEEEEEEEEEEvEEEENS_8epilogue10collective6detail29Sm90TmaWarpSpecializedAdapterINS22_15DefaultEpilogueISN_NSB_IJNSB_IJlllEEESE_SY_EEES27_NS21_6thread17LinearCombinationISN_Li1EffLNS28_9ScaleType4KindE0ELNS_15FloatRoundStyleE2ESN_EENS_4gemm15EpilogueDefaultEEEEEvvEEEEvNT_6ParamsE,"ax",@progbits
	.align	128
.text._ZN7cutlass13device_kernelINS_4conv6kernel13ConvUniversalINS1_16ConvProblemShapeILNS1_8OperatorE0ELi2EEENS1_10collective14CollectiveConvINS1_46MainloopSm90TmaGmmaWarpSpecializedImplicitGemmILS5_0ELi4ELi2EN4cute5tupleIJNSA_1CILi2EEENSC_ILi1EEESE_EEENS1_36KernelImplicitTmaWarpSpecializedSm90ELi1EEENSB_IJNSC_ILi256EEENSC_ILi128EEENSB_IJNSC_ILi32EEEEEEEEENS_10tfloat32_tESN_NSA_8TiledMMAINSA_8MMA_AtomIJNSA_4SM904GMMA30MMA_64x128x8_F32TF32TF32_SS_TNILNSR_7ScaleInE1ELST_1EEEEEENSA_6LayoutINSB_IJSE_SE_SE_EEENSB_IJNSC_ILi0EEESY_SY_EEEEENSB_IJNSA_10UnderscoreES11_S11_EEEEENS7_6detail26Sm90ImplicitGemmTileTraitsINSA_20SM90_TMA_LOAD_IM2COLENSA_14ComposedLayoutINSA_7SwizzleILi3ELi4ELi3EEENSA_18smem_ptr_flag_bitsILi32EEENSW_INSB_IJNSB_IJNSC_ILi8EEESK_EEENSB_IJSK_SE_EEENSB_IJSE_NSC_ILi4EEEEEEEEENSB_IJNSB_IJSK_SI_EEENSB_IJSE_SY_EEENSB_IJSY_NSC_ILi8192EEEEEEEEEEEEEvEENS15_INSA_23SM90_TMA_LOAD_MULTICASTENS17_IS19_S1B_NSW_INSB_IJNSB_IJS1C_NSC_ILi16EEEEEES1E_S1G_EEENSB_IJS1I_S1J_NSB_IJSY_NSC_ILi4096EEEEEEEEEEEEEvEEEENS_8epilogue10collective6detail29Sm90TmaWarpSpecializedAdapterINS22_15DefaultEpilogueISN_NSB_IJNSB_IJlllEEESE_SY_EEES27_NS21_6thread17LinearCombinationISN_Li1EffLNS28_9ScaleType4KindE0ELNS_15FloatRoundStyleE2ESN_EENS_4gemm15EpilogueDefaultEEEEEvvEEEEvNT_6ParamsE:
        .type           _ZN7cutlass13device_kernelINS_4conv6kernel13ConvUniversalINS1_16ConvProblemShapeILNS1_8OperatorE0ELi2EEENS1_10collective14CollectiveConvINS1_46MainloopSm90TmaGmmaWarpSpecializedImplicitGemmILS5_0ELi4ELi2EN4cute5tupleIJNSA_1CILi2EEENSC_ILi1EEESE_EEENS1_36KernelImplicitTmaWarpSpecializedSm90ELi1EEENSB_IJNSC_ILi256EEENSC_ILi128EEENSB_IJNSC_ILi32EEEEEEEEENS_10tfloat32_tESN_NSA_8TiledMMAINSA_8MMA_AtomIJNSA_4SM904GMMA30MMA_64x128x8_F32TF32TF32_SS_TNILNSR_7ScaleInE1ELST_1EEEEEENSA_6LayoutINSB_IJSE_SE_SE_EEENSB_IJNSC_ILi0EEESY_SY_EEEEENSB_IJNSA_10UnderscoreES11_S11_EEEEENS7_6detail26Sm90ImplicitGemmTileTraitsINSA_20SM90_TMA_LOAD_IM2COLENSA_14ComposedLayoutINSA_7SwizzleILi3ELi4ELi3EEENSA_18smem_ptr_flag_bitsILi32EEENSW_INSB_IJNSB_IJNSC_ILi8EEESK_EEENSB_IJSK_SE_EEENSB_IJSE_NSC_ILi4EEEEEEEEENSB_IJNSB_IJSK_SI_EEENSB_IJSE_SY_EEENSB_IJSY_NSC_ILi8192EEEEEEEEEEEEEvEENS15_INSA_23SM90_TMA_LOAD_MULTICASTENS17_IS19_S1B_NSW_INSB_IJNSB_IJS1C_NSC_ILi16EEEEEES1E_S1G_EEENSB_IJS1I_S1J_NSB_IJSY_NSC_ILi4096EEEEEEEEEEEEEvEEEENS_8epilogue10collective6detail29Sm90TmaWarpSpecializedAdapterINS22_15DefaultEpilogueISN_NSB_IJNSB_IJlllEEESE_SY_EEES27_NS21_6thread17LinearCombinationISN_Li1EffLNS28_9ScaleType4KindE0ELNS_15FloatRoundStyleE2ESN_EENS_4gemm15EpilogueDefaultEEEEEvvEEEEvNT_6ParamsE,@function
        .size           _ZN7cutlass13device_kernelINS_4conv6kernel13ConvUniversalINS1_16ConvProblemShapeILNS1_8OperatorE0ELi2EEENS1_10collective14CollectiveConvINS1_46MainloopSm90TmaGmmaWarpSpecializedImplicitGemmILS5_0ELi4ELi2EN4cute5tupleIJNSA_1CILi2EEENSC_ILi1EEESE_EEENS1_36KernelImplicitTmaWarpSpecializedSm90ELi1EEENSB_IJNSC_ILi256EEENSC_ILi128EEENSB_IJNSC_ILi32EEEEEEEEENS_10tfloat32_tESN_NSA_8TiledMMAINSA_8MMA_AtomIJNSA_4SM904GMMA30MMA_64x128x8_F32TF32TF32_SS_TNILNSR_7ScaleInE1ELST_1EEEEEENSA_6LayoutINSB_IJSE_SE_SE_EEENSB_IJNSC_ILi0EEESY_SY_EEEEENSB_IJNSA_10UnderscoreES11_S11_EEEEENS7_6detail26Sm90ImplicitGemmTileTraitsINSA_20SM90_TMA_LOAD_IM2COLENSA_14ComposedLayoutINSA_7SwizzleILi3ELi4ELi3EEENSA_18smem_ptr_flag_bitsILi32EEENSW_INSB_IJNSB_IJNSC_ILi8EEESK_EEENSB_IJSK_SE_EEENSB_IJSE_NSC_ILi4EEEEEEEEENSB_IJNSB_IJSK_SI_EEENSB_IJSE_SY_EEENSB_IJSY_NSC_ILi8192EEEEEEEEEEEEEvEENS15_INSA_23SM90_TMA_LOAD_MULTICASTENS17_IS19_S1B_NSW_INSB_IJNSB_IJS1C_NSC_ILi16EEEEEES1E_S1G_EEENSB_IJS1I_S1J_NSB_IJSY_NSC_ILi4096EEEEEEEEEEEEEvEEEENS_8epilogue10collective6detail29Sm90TmaWarpSpecializedAdapterINS22_15DefaultEpilogueISN_NSB_IJNSB_IJlllEEESE_SY_EEES27_NS21_6thread17LinearCombinationISN_Li1EffLNS28_9ScaleType4KindE0ELNS_15FloatRoundStyleE2ESN_EENS_4gemm15EpilogueDefaultEEEEEvvEEEEvNT_6ParamsE,(.L_x_539 - _ZN7cutlass13device_kernelINS_4conv6kernel13ConvUniversalINS1_16ConvProblemShapeILNS1_8OperatorE0ELi2EEENS1_10collective14CollectiveConvINS1_46MainloopSm90TmaGmmaWarpSpecializedImplicitGemmILS5_0ELi4ELi2EN4cute5tupleIJNSA_1CILi2EEENSC_ILi1EEESE_EEENS1_36KernelImplicitTmaWarpSpecializedSm90ELi1EEENSB_IJNSC_ILi256EEENSC_ILi128EEENSB_IJNSC_ILi32EEEEEEEEENS_10tfloat32_tESN_NSA_8TiledMMAINSA_8MMA_AtomIJNSA_4SM904GMMA30MMA_64x128x8_F32TF32TF32_SS_TNILNSR_7ScaleInE1ELST_1EEEEEENSA_6LayoutINSB_IJSE_SE_SE_EEENSB_IJNSC_ILi0EEESY_SY_EEEEENSB_IJNSA_10UnderscoreES11_S11_EEEEENS7_6detail26Sm90ImplicitGemmTileTraitsINSA_20SM90_TMA_LOAD_IM2COLENSA_14ComposedLayoutINSA_7SwizzleILi3ELi4ELi3EEENSA_18smem_ptr_flag_bitsILi32EEENSW_INSB_IJNSB_IJNSC_ILi8EEESK_EEENSB_IJSK_SE_EEENSB_IJSE_NSC_ILi4EEEEEEEEENSB_IJNSB_IJSK_SI_EEENSB_IJSE_SY_EEENSB_IJSY_NSC_ILi8192EEEEEEEEEEEEEvEENS15_INSA_23SM90_TMA_LOAD_MULTICASTENS17_IS19_S1B_NSW_INSB_IJNSB_IJS1C_NSC_ILi16EEEEEES1E_S1G_EEENSB_IJS1I_S1J_NSB_IJSY_NSC_ILi4096EEEEEEEEEEEEEvEEEENS_8epilogue10collective6detail29Sm90TmaWarpSpecializedAdapterINS22_15DefaultEpilogueISN_NSB_IJNSB_IJlllEEESE_SY_EEES27_NS21_6thread17LinearCombinationISN_Li1EffLNS28_9ScaleType4KindE0ELNS_15FloatRoundStyleE2ESN_EENS_4gemm15EpilogueDefaultEEEEEvvEEEEvNT_6ParamsE)
        .other          _ZN7cutlass13device_kernelINS_4conv6kernel13ConvUniversalINS1_16ConvProblemShapeILNS1_8OperatorE0ELi2EEENS1_10collective14CollectiveConvINS1_46MainloopSm90TmaGmmaWarpSpecializedImplicitGemmILS5_0ELi4ELi2EN4cute5tupleIJNSA_1CILi2EEENSC_ILi1EEESE_EEENS1_36KernelImplicitTmaWarpSpecializedSm90ELi1EEENSB_IJNSC_ILi256EEENSC_ILi128EEENSB_IJNSC_ILi32EEEEEEEEENS_10tfloat32_tESN_NSA_8TiledMMAINSA_8MMA_AtomIJNSA_4SM904GMMA30MMA_64x128x8_F32TF32TF32_SS_TNILNSR_7ScaleInE1ELST_1EEEEEENSA_6LayoutINSB_IJSE_SE_SE_EEENSB_IJNSC_ILi0EEESY_SY_EEEEENSB_IJNSA_10UnderscoreES11_S11_EEEEENS7_6detail26Sm90ImplicitGemmTileTraitsINSA_20SM90_TMA_LOAD_IM2COLENSA_14ComposedLayoutINSA_7SwizzleILi3ELi4ELi3EEENSA_18smem_ptr_flag_bitsILi32EEENSW_INSB_IJNSB_IJNSC_ILi8EEESK_EEENSB_IJSK_SE_EEENSB_IJSE_NSC_ILi4EEEEEEEEENSB_IJNSB_IJSK_SI_EEENSB_IJSE_SY_EEENSB_IJSY_NSC_ILi8192EEEEEEEEEEEEEvEENS15_INSA_23SM90_TMA_LOAD_MULTICASTENS17_IS19_S1B_NSW_INSB_IJNSB_IJS1C_NSC_ILi16EEEEEES1E_S1G_EEENSB_IJS1I_S1J_NSB_IJSY_NSC_ILi4096EEEEEEEEEEEEEvEEEENS_8epilogue10collective6detail29Sm90TmaWarpSpecializedAdapterINS22_15DefaultEpilogueISN_NSB_IJNSB_IJlllEEESE_SY_EEES27_NS21_6thread17LinearCombinationISN_Li1EffLNS28_9ScaleType4KindE0ELNS_15FloatRoundStyleE2ESN_EENS_4gemm15EpilogueDefaultEEEEEvvEEEEvNT_6ParamsE,@"STO_CUDA_ENTRY STV_DEFAULT"
_ZN7cutlass13device_kernelINS_4conv6kernel13ConvUniversalINS1_16ConvProblemShapeILNS1_8OperatorE0ELi2EEENS1_10collective14CollectiveConvINS1_46MainloopSm90TmaGmmaWarpSpecializedImplicitGemmILS5_0ELi4ELi2EN4cute5tupleIJNSA_1CILi2EEENSC_ILi1EEESE_EEENS1_36KernelImplicitTmaWarpSpecializedSm90ELi1EEENSB_IJNSC_ILi256EEENSC_ILi128EEENSB_IJNSC_ILi32EEEEEEEEENS_10tfloat32_tESN_NSA_8TiledMMAINSA_8MMA_AtomIJNSA_4SM904GMMA30MMA_64x128x8_F32TF32TF32_SS_TNILNSR_7ScaleInE1ELST_1EEEEEENSA_6LayoutINSB_IJSE_SE_SE_EEENSB_IJNSC_ILi0EEESY_SY_EEEEENSB_IJNSA_10UnderscoreES11_S11_EEEEENS7_6detail26Sm90ImplicitGemmTileTraitsINSA_20SM90_TMA_LOAD_IM2COLENSA_14ComposedLayoutINSA_7SwizzleILi3ELi4ELi3EEENSA_18smem_ptr_flag_bitsILi32EEENSW_INSB_IJNSB_IJNSC_ILi8EEESK_EEENSB_IJSK_SE_EEENSB_IJSE_NSC_ILi4EEEEEEEEENSB_IJNSB_IJSK_SI_EEENSB_IJSE_SY_EEENSB_IJSY_NSC_ILi8192EEEEEEEEEEEEEvEENS15_INSA_23SM90_TMA_LOAD_MULTICASTENS17_IS19_S1B_NSW_INSB_IJNSB_IJS1C_NSC_ILi16EEEEEES1E_S1G_EEENSB_IJS1I_S1J_NSB_IJSY_NSC_ILi4096EEEEEEEEEEEEEvEEEENS_8epilogue10collective6detail29Sm90TmaWarpSpecializedAdapterINS22_15DefaultEpilogueISN_NSB_IJNSB_IJlllEEESE_SY_EEES27_NS21_6thread17LinearCombinationISN_Li1EffLNS28_9ScaleType4KindE0ELNS_15FloatRoundStyleE2ESN_EENS_4gemm15EpilogueDefaultEEEEEvvEEEEvNT_6ParamsE:
[----:B------:R-:W0:Y:S01]  /*0000*/  LDC R1, c[0x0][0x28] ;  /* 0x00000a00ff017b82 */ /* 0x000e220000000800 */
[----:B------:R-:W1:Y:S01]  /*0010*/  S2R R6, SR_TID.X ;  /* 0x0000000000067919 */ /* 0x000e620000002100 */
[----:B------:R-:W-:Y:S01]  /*0020*/  ELECT P0, URZ, PT ;  /* 0x00000000003f782f */ /* 0x000fe20003800000 */
[----:B------:R-:W-:Y:S01]  /*0030*/  BSSY B0, `(.L_x_0) ;  /* 0x0000017000007945 */ /* 0x000fe20003800000 */
[----:B0-----:R-:W-:Y:S01]  /*0040*/  VIADD R1, R1, 0xfffffc10 ;  /* 0xfffffc1001017836 */ /* 0x001fe20000000000 */
[----:B------:R-:W0:Y:S01]  /*0050*/  S2R R7, SR_CTAID.X ;  /* 0x0000000000077919 */ /* 0x000e220000002500 */
[--C-:B-1----:R-:W-:Y:S02]  /*0060*/  SHF.R.U32.HI R0, RZ, 0x5, R6.reuse ;  /* 0x00000005ff007819 */ /* 0x102fe40000011606 */
[----:B------:R-:W-:-:S03]  /*0070*/  SHF.R.S32.HI R3, RZ, 0x1f, R6 ;  /* 0x0000001fff037819 */ /* 0x000fc60000011406 */
[----:B------:R-:W1:Y:S02]  /*0080*/  SHFL.IDX PT, R2, R0, RZ, 0x1f ;  /* 0x00001fff00027589 */ /* 0x000e6400000e0000 */
[----:B-1----:R-:W-:Y:S02]  /*0090*/  R2UR UR4, R2 ;  /* 0x00000000020472ca */ /* 0x002fe400000e0000 */
[----:B------:R-:W-:-:S06]  /*00a0*/  SHF.R.U32.HI R2, RZ, 0x7, R6 ;  /* 0x00000007ff027819 */ /* 0x000fcc0000011606 */
[----:B------:R-:W1:Y:S05]  /*00b0*/  SHFL.IDX PT, R2, R2, RZ, 0x1f ;  /* 0x00001fff02027589 */ /* 0x000e6a00000e0000 */
[----:B------:R-:W-:Y:S02]  /*00c0*/  USHF.R.S32.HI UR5, URZ, 0x1f, UR4 ;  /* 0x0000001f3f057899 */ /* 0x000fe40008011404 */
[----:B------:R-:W-:Y:S02]  /*00d0*/  ISETP.NE.OR P0, PT, RZ, UR4, !P0 ;  /* 0x00000004ff007c0c */ /* 0x000fe4000c705670 */
[----:B------:R-:W-:-:S04]  /*00e0*/  ULEA.HI UR5, UR5, UR4, URZ, 0x2 ;  /* 0x0000000405057291 */ /* 0x000fc8000f8f103f */
[----:B------:R-:W-:-:S04]  /*00f0*/  ULOP3.LUT UR5, UR5, 0xfffffffc, URZ, 0xc0, !UPT ;  /* 0xfffffffc05057892 */ /* 0x000fc8000f8ec03f */
[----:B------:R-:W-:-:S03]  /*0100*/  UIADD3 UR7, UR4, -UR5, URZ ;  /* 0x8000000504077290 */ /* 0x000fc6000fffe03f */
[----:B0-----:R-:W-:Y:S09]  /*0110*/  @P0 BRA `(.L_x_1) ;  /* 0x0000000000200947 */ /* 0x001ff20003800000 */
[----:B------:R-:W-:Y:S02]  /*0120*/  ULDC.64 UR4, c[0x0][0x198] ;  /* 0x0000660000047ab9 */ /* 0x000fe40000000a00 */
[----:B------:R-:W-:Y:S02]  /*0130*/  UIADD3 UR8, UP0, UR4, 0xf0, URZ ;  /* 0x000000f004087890 */ /* 0x000fe4000ff1e03f */
[----:B------:R-:W-:Y:S02]  /*0140*/  UIADD3 UR4, UP1, UR4, 0x1f0, URZ ;  /* 0x000001f004047890 */ /* 0x000fe4000ff3e03f */
[----:B------:R-:W-:Y:S02]  /*0150*/  UIADD3.X UR9, URZ, UR5, URZ, UP0, !UPT ;  /* 0x000000053f097290 */ /* 0x000fe400087fe43f */
[----:B------:R-:W-:-:S07]  /*0160*/  UIADD3.X UR5, URZ, UR5, URZ, UP1, !UPT ;  /* 0x000000053f057290 */ /* 0x000fce0008ffe43f */
[----:B------:R0:W-:Y:S02]  /*0170*/  UTMACCTL.PF [UR8] ;  /* 0x00000000080079b9 */ /* 0x0001e40008040000 */
[----:B------:R0:W-:Y:S02]  /*0180*/  UTMACCTL.PF [UR4] ;  /* 0x00000000040079b9 */ /* 0x0001e40008040000 */
[----:B0-----:R-:W-:Y:S01]  /*0190*/  NOP ;  /* 0x0000000000007918 */ /* 0x001fe20000000000 */
.L_x_1:
[----:B------:R-:W-:Y:S05]  /*01a0*/  BSYNC B0 ;  /* 0x0000000000007941 */ /* 0x000fea0003800000 */
.L_x_0:
[----:B------:R-:W0:Y:S01]  /*01b0*/  SHFL.IDX PT, R0, R0, RZ, 0x1f ;  /* 0x00001fff00007589 */ /* 0x000e2200000e0000 */
[----:B------:R-:W-:Y:S02]  /*01c0*/  LEA.HI R3, R3, R6, RZ, 0x7 ;  /* 0x0000000603037211 */ /* 0x000fe400078f38ff */
[----:B-1----:R-:W-:Y:S01]  /*01d0*/  R2UR UR12, R2 ;  /* 0x00000000020c72ca */ /* 0x002fe200000e0000 */
[----:B------:R-:W1:Y:S01]  /*01e0*/  S2R R9, SR_CTAID.Y ;  /* 0x0000000000097919 */ /* 0x000e620000002600 */
[----:B------:R-:W-:Y:S02]  /*01f0*/  LOP3.LUT R3, R3, 0xffffff80, RZ, 0xc0, !PT ;  /* 0xffffff8003037812 */ /* 0x000fe400078ec0ff */
[----:B------:R-:W-:-:S03]  /*0200*/  I2FP.F32.U32 R4, R7 ;  /* 0x0000000700047245 */ /* 0x000fc60000201000 */
[----:B------:R-:W-:-:S05]  /*0210*/  IMAD.IADD R11, R6, 0x1, -R3 ;  /* 0x00000001060b7824 */ /* 0x000fca00078e0a03 */
[----:B------:R-:W-:Y:S01]  /*0220*/  SHF.R.S32.HI R2, RZ, 0x1f, R11 ;  /* 0x0000001fff027819 */ /* 0x000fe2000001140b */
[----:B------:R-:W-:Y:S02]  /*0230*/  ULOP3.LUT UP0, URZ, UR12, UR7, URZ, 0xfc, !UPT ;  /* 0x000000070c3f7292 */ /* 0x000fe4000f80fc3f */
[----:B------:R-:W-:Y:S01]  /*0240*/  UISETP.NE.AND UP1, UPT, UR12, 0x1, UPT ;  /* 0x000000010c00788c */ /* 0x000fe2000bf25270 */
[----:B------:R-:W-:Y:S01]  /*0250*/  LEA.HI R2, R2, R11, RZ, 0x3 ;  /* 0x0000000b02027211 */ /* 0x000fe200078f18ff */
[----:B------:R-:W-:-:S03]  /*0260*/  USEL UR6, URZ, 0x1, UP0 ;  /* 0x000000013f067887 */ /* 0x000fc60008000000 */
[--C-:B------:R-:W-:Y:S01]  /*0270*/  SHF.R.S32.HI R3, RZ, 0x3, R2.reuse ;  /* 0x00000003ff037819 */ /* 0x100fe20000011402 */
[----:B------:R-:W-:Y:S01]  /*0280*/  USEL UR6, UR6, 0x2, UP1 ;  /* 0x0000000206067887 */ /* 0x000fe20008800000 */
[----:B0-----:R-:W-:Y:S02]  /*0290*/  ISETP.NE.AND P0, PT, R0, RZ, PT ;  /* 0x000000ff0000720c */ /* 0x001fe40003f05270 */
[----:B------:R-:W-:Y:S02]  /*02a0*/  SHF.R.S32.HI R2, RZ, 0x1f, R2 ;  /* 0x0000001fff027819 */ /* 0x000fe40000011402 */
[----:B------:R-:W-:Y:S02]  /*02b0*/  SHF.R.S32.HI R5, RZ, 0x1f, R0 ;  /* 0x0000001fff057819 */ /* 0x000fe40000011400 */
[----:B------:R-:W-:Y:S02]  /*02c0*/  LEA.HI R2, R2, R3, RZ, 0x2 ;  /* 0x0000000302027211 */ /* 0x000fe400078f10ff */
[----:B------:R-:W-:-:S05]  /*02d0*/  LEA.HI R5, R5, R0, RZ, 0x2 ;  /* 0x0000000005057211 */ /* 0x000fca00078f10ff */
[----:B-1----:R-:W-:Y:S05]  /*02e0*/  @P0 BRA `(.L_x_2) ;  /* 0x0000000000580947 */ /* 0x002fea0003800000 */
[----:B------:R-:W0:Y:S01]  /*02f0*/  S2UR UR10, SR_CgaCtaId ;  /* 0x00000000000a79c3 */ /* 0x000e220000008800 */
[----:B------:R-:W-:Y:S01]  /*0300*/  UMOV UR4, 0x400 ;  /* 0x0000040000047882 */ /* 0x000fe20000000000 */
[----:B------:R-:W-:Y:S01]  /*0310*/  UMOV UR5, 0x1 ;  /* 0x0000000100057882 */ /* 0x000fe20000000000 */
[----:B------:R-:W-:Y:S01]  /*0320*/  UMOV UR8, 0x2 ;  /* 0x0000000200087882 */ /* 0x000fe20000000000 */
[----:B------:R-:W-:Y:S01]  /*0330*/  ELECT P0, URZ, PT ;  /* 0x00000000003f782f */ /* 0x000fe20003800000 */
[----:B------:R-:W-:-:S04]  /*0340*/  UIADD3 UR8, -UR8, 0x100000, URZ ;  /* 0x0010000008087890 */ /* 0x000fc8000fffe13f */
[----:B------:R-:W-:Y:S02]  /*0350*/  USHF.L.U32 UR9, UR8, 0xb, URZ ;  /* 0x0000000b08097899 */ /* 0x000fe4000800063f */
[----:B------:R-:W-:Y:S02]  /*0360*/  USHF.L.U32 UR8, UR8, 0x1, URZ ;  /* 0x0000000108087899 */ /* 0x000fe4000800063f */
[----:B0-----:R-:W-:Y:S02]  /*0370*/  ULEA UR10, UR10, UR4, 0x18 ;  /* 0x000000040a0a7291 */ /* 0x001fe4000f8ec03f */
[----:B------:R-:W-:-:S04]  /*0380*/  UIADD3 UR4, -UR5, 0x100000, URZ ;  /* 0x0010000005047890 */ /* 0x000fc8000fffe13f */
[----:B------:R-:W-:Y:S02]  /*0390*/  USHF.L.U32 UR5, UR4, 0xb, URZ ;  /* 0x0000000b04057899 */ /* 0x000fe4000800063f */
[----:B------:R-:W-:Y:S01]  /*03a0*/  USHF.L.U32 UR4, UR4, 0x1, URZ ;  /* 0x0000000104047899 */ /* 0x000fe2000800063f */
[----:B------:R-:W0:Y:S11]  /*03b0*/  FENCE.VIEW.ASYNC.S ;  /* 0x00000000000073c6 */ /* 0x000e360000000000 */
[----:B0-----:R0:W1:Y:S01]  /*03c0*/  SYNCS.EXCH.64 URZ, [UR10+0x30000], UR4 ;  /* 0x030000040a3f75b2 */ /* 0x0010620008000100 */
[----:B------:R0:W2:Y:S01]  /*03d0*/  SYNCS.EXCH.64 URZ, [UR10+0x30020], UR8 ;  /* 0x030020080a3f75b2 */ /* 0x0000a20008000100 */
[----:B------:R0:W3:Y:S01]  /*03e0*/  SYNCS.EXCH.64 URZ, [UR10+0x30008], UR4 ;  /* 0x030008040a3f75b2 */ /* 0x0000e20008000100 */
[----:B------:R0:W4:Y:S01]  /*03f0*/  SYNCS.EXCH.64 URZ, [UR10+0x30028], UR8 ;  /* 0x030028080a3f75b2 */ /* 0x0001220008000100 */
[----:B------:R0:W0:Y:S01]  /*0400*/  SYNCS.EXCH.64 URZ, [UR10+0x30010], UR4 ;  /* 0x030010040a3f75b2 */ /* 0x0000220008000100 */
[----:B------:R0:W0:Y:S01]  /*0410*/  SYNCS.EXCH.64 URZ, [UR10+0x30030], UR8 ;  /* 0x030030080a3f75b2 */ /* 0x0000220008000100 */
[----:B------:R0:W0:Y:S01]  /*0420*/  SYNCS.EXCH.64 URZ, [UR10+0x30018], UR4 ;  /* 0x030018040a3f75b2 */ /* 0x0000220008000100 */
[----:B------:R0:W0:Y:S01]  /*0430*/  SYNCS.EXCH.64 URZ, [UR10+0x30038], UR8 ;  /* 0x030038080a3f75b2 */ /* 0x0000220008000100 */
[----:B------:R-:W-:Y:S01]  /*0440*/  NOP ;  /* 0x0000000000007918 */ /* 0x000fe20000000000 */
.L_x_2:
[----:B0-----:R-:W-:Y:S01]  /*0450*/  ULDC UR4, c[0x0][0x150] ;  /* 0x0000540000047ab9 */ /* 0x001fe20000000800 */
[----:B------:R-:W-:Y:S01]  /*0460*/  LOP3.LUT R2, R2, 0xfffffffc, RZ, 0xc0, !PT ;  /* 0xfffffffc02027812 */ /* 0x000fe200078ec0ff */
[----:B------:R-:W-:Y:S01]  /*0470*/  FMUL R4, R4, UR4 ;  /* 0x0000000404047c20 */ /* 0x000fe20008400000 */
[----:B------:R-:W-:Y:S01]  /*0480*/  LOP3.LUT R5, R5, 0x3ffffffc, RZ, 0xc0, !PT ;  /* 0x3ffffffc05057812 */ /* 0x000fe200078ec0ff */
[----:B------:R-:W-:Y:S01]  /*0490*/  ULDC UR4, c[0x0][0x154] ;  /* 0x0000550000047ab9 */ /* 0x000fe20000000800 */
[----:B------:R-:W-:Y:S01]  /*04a0*/  LOP3.LUT P0, RZ, R11, 0x7, RZ, 0xc0, !PT ;  /* 0x000000070bff7812 */ /* 0x000fe2000780c0ff */
[----:B------:R-:W-:Y:S01]  /*04b0*/  IMAD.IADD R2, R3, 0x1, -R2 ;  /* 0x0000000103027824 */ /* 0x000fe200078e0a02 */
[----:B------:R-:W-:Y:S01]  /*04c0*/  NOP ;  /* 0x0000000000007918 */ /* 0x000fe20000000000 */
[----:B------:R-:W0:Y:S01]  /*04d0*/  F2I.U32.TRUNC.NTZ R4, R4 ;  /* 0x0000000400047305 */ /* 0x000e22000020f000 */
[----:B------:R-:W-:Y:S01]  /*04e0*/  IMAD.IADD R5, R0, 0x1, -R5 ;  /* 0x0000000100057824 */ /* 0x000fe200078e0a05 */
[----:B------:R-:W-:-:S03]  /*04f0*/  NOP ;  /* 0x0000000000007918 */ /* 0x000fc60000000000 */
[----:B------:R-:W-:Y:S01]  /*0500*/  IMAD R5, R5, 0x4, R2 ;  /* 0x0000000405057824 */ /* 0x000fe200078e0202 */
[----:B------:R-:W-:-:S04]  /*0510*/  I2FP.F32.U32 R2, R9 ;  /* 0x0000000900027245 */ /* 0x000fc80000201000 */
[C---:B------:R-:W-:Y:S01]  /*0520*/  LEA.HI R0, R5.reuse, R5, RZ, 0x1 ;  /* 0x0000000505007211 */ /* 0x040fe200078f08ff */
[----:B------:R-:W-:Y:S01]  /*0530*/  FMUL R2, R2, UR4 ;  /* 0x0000000402027c20 */ /* 0x000fe20008400000 */
[----:B------:R-:W-:Y:S02]  /*0540*/  ULDC UR4, c[0x0][0x144] ;  /* 0x0000510000047ab9 */ /* 0x000fe40000000800 */
[----:B------:R-:W-:Y:S01]  /*0550*/  LOP3.LUT R0, R0, 0xfffffffe, RZ, 0xc0, !PT ;  /* 0xfffffffe00007812 */ /* 0x000fe200078ec0ff */
[----:B0-----:R-:W-:Y:S02]  /*0560*/  IMAD.MOV R8, RZ, RZ, -R4 ;  /* 0x000000ffff087224 */ /* 0x001fe400078e0a04 */
[----:B------:R-:W0:Y:S02]  /*0570*/  F2I.U32.TRUNC.NTZ R2, R2 ;  /* 0x0000000200027305 */ /* 0x000e24000020f000 */
[----:B------:R-:W-:Y:S01]  /*0580*/  IMAD R3, R8, UR4, R7 ;  /* 0x0000000408037c24 */ /* 0x000fe2000f8e0207 */
[----:B------:R-:W-:Y:S01]  /*0590*/  ULDC UR4, c[0x0][0x148] ;  /* 0x0000520000047ab9 */ /* 0x000fe20000000800 */
[----:B------:R-:W5:Y:S01]  /*05a0*/  LDC R8, c[0x0][0x140] ;  /* 0x00005000ff087b82 */ /* 0x000f620000000800 */
[----:B------:R-:W-:-:S05]  /*05b0*/  IMAD.IADD R0, R5, 0x1, -R0 ;  /* 0x0000000105007824 */ /* 0x000fca00078e0a00 */
[----:B------:R-:W-:Y:S01]  /*05c0*/  ISETP.NE.AND P2, PT, R0, R3, PT ;  /* 0x000000030000720c */ /* 0x000fe20003f45270 */
[----:B------:R-:W-:Y:S02]  /*05d0*/  IMAD.SHL.U32 R0, R5, 0x4, RZ ;  /* 0x0000000405007824 */ /* 0x000fe400078e00ff */
[----:B0-----:R-:W-:-:S03]  /*05e0*/  IMAD.MOV R4, RZ, RZ, -R2 ;  /* 0x000000ffff047224 */ /* 0x001fc600078e0a02 */
[----:B------:R-:W-:Y:S01]  /*05f0*/  LOP3.LUT R5, R5, 0xc, R0, 0x78, !PT ;  /* 0x0000000c05057812 */ /* 0x000fe200078e7800 */
[----:B------:R-:W-:-:S03]  /*0600*/  IMAD R3, R4, UR4, R9 ;  /* 0x0000000404037c24 */ /* 0x000fc6000f8e0209 */
[C---:B------:R-:W-:Y:S01]  /*0610*/  ISETP.LT.U32.AND P0, PT, R5.reuse, 0x2, !P0 ;  /* 0x000000020500780c */ /* 0x040fe20004701070 */
[----:B------:R-:W-:Y:S02]  /*0620*/  IMAD.MOV.U32 R4, RZ, RZ, 0x1 ;  /* 0x00000001ff047424 */ /* 0x000fe400078e00ff */
[----:B------:R-:W-:-:S04]  /*0630*/  @P2 LEA.HI R0, R5, R5, RZ, 0x1 ;  /* 0x0000000505002211 */ /* 0x000fc800078f08ff */
[----:B------:R-:W-:Y:S02]  /*0640*/  @P2 SHF.R.S32.HI R0, RZ, 0x1, R0 ;  /* 0x00000001ff002819 */ /* 0x000fe40000011400 */
[----:B-----5:R-:W-:Y:S02]  /*0650*/  ISETP.EQ.U32.AND P1, PT, R8, 0x1, PT ;  /* 0x000000010800780c */ /* 0x020fe40003f22070 */
[----:B------:R-:W-:Y:S02]  /*0660*/  @P2 ISETP.NE.AND P3, PT, R0, R3, PT ;  /* 0x000000030000220c */ /* 0x000fe40003f65270 */
[----:B------:R-:W-:Y:S02]  /*0670*/  SEL R3, RZ, 0x1, !P0 ;  /* 0x00000001ff037807 */ /* 0x000fe40004000000 */
[----:B------:R-:W-:-:S04]  /*0680*/  @P2 SEL R4, RZ, 0x1, P3 ;  /* 0x00000001ff042807 */ /* 0x000fc80001800000 */
[----:B------:R-:W-:-:S03]  /*0690*/  LOP3.LUT R4, R4, R3, RZ, 0xc0, !PT ;  /* 0x0000000304047212 */ /* 0x000fc600078ec0ff */
[----:B------:R-:W-:Y:S05]  /*06a0*/  @!P1 BRA `(.L_x_3) ;  /* 0x0000000000089947 */ /* 0x000fea0003800000 */
[----:B-1234-:R-:W-:Y:S01]  /*06b0*/  UCGABAR_ARV ;  /* 0x00000000000079c7 */ /* 0x01efe20008000000 */
[----:B------:R-:W-:Y:S05]  /*06c0*/  BRA `(.L_x_4) ;  /* 0x0000000000047947 */ /* 0x000fea0003800000 */
.L_x_3:
[----:B-1234-:R-:W-:Y:S01]  /*06d0*/  NOP ;  /* 0x0000000000007918 */ /* 0x01efe20000000000 */
.L_x_4:
[----:B------:R-:W-:Y:S01]  /*06e0*/  ULDC.64 UR4, c[0x0][0x598] ;  /* 0x0001660000047ab9 */ /* 0x000fe20000000a00 */
[----:B------:R-:W-:Y:S01]  /*06f0*/  ULDC.64 UR20, c[0x0][0x208] ;  /* 0x0000820000147ab9 */ /* 0x000fe20000000a00 */
[----:B------:R-:W-:-:S04]  /*0700*/  ISETP.NE.U32.AND P0, PT, RZ, UR4, PT ;  /* 0x00000004ff007c0c */ /* 0x000fc8000bf05070 */
[----:B------:R-:W-:-:S13]  /*0710*/  ISETP.NE.AND.EX P0, PT, RZ, UR5, PT, P0 ;  /* 0x00000005ff007c0c */ /* 0x000fda000bf05300 */
[----:B------:R-:W-:Y:S05]  /*0720*/  @!P0 BRA `(.L_x_5) ;  /* 0x0000000000208947 */ /* 0x000fea0003800000 */
[----:B------:R-:W0:Y:S02]  /*0730*/  LDC.64 R2, c[0x0][0x598] ;  /* 0x00016600ff027b82 */ /* 0x000e240000000a00 */
[----:B0-----:R-:W2:Y:S02]  /*0740*/  LDG.E.64 R2, desc[UR20][R2.64] ;  /* 0x0000001402027981 */ /* 0x001ea4000c1e1b00 */
[----:B--2---:R-:W-:-:S04]  /*0750*/  ISETP.NE.U32.AND P0, PT, R2, RZ, PT ;  /* 0x000000ff0200720c */ /* 0x004fc80003f05070 */
[----:B------:R-:W-:-:S13]  /*0760*/  ISETP.NE.AND.EX P0, PT, R3, RZ, PT, P0 ;  /* 0x000000ff0300720c */ /* 0x000fda0003f05300 */
[----:B------:R-:W-:Y:S05]  /*0770*/  @!P0 BRA `(.L_x_5) ;  /* 0x00000000000c8947 */ /* 0x000fea0003800000 */
[----:B------:R-:W2:Y:S02]  /*0780*/  LD.E R2, desc[UR20][R2.64] ;  /* 0x0000001402027980 */ /* 0x000ea4000c101900 */
[----:B--2---:R-:W-:Y:S01]  /*0790*/  R2UR UR11, R2 ;  /* 0x00000000020b72ca */ /* 0x004fe200000e0000 */
[----:B------:R-:W-:-:S14]  /*07a0*/  BRA `(.L_x_6) ;  /* 0x0000000000247947 */ /* 0x000fdc0003800000 */
.L_x_5:
[----:B------:R-:W-:Y:S02]  /*07b0*/  ULDC.64 UR4, c[0x0][0x588] ;  /* 0x0001620000047ab9 */ /* 0x000fe40000000a00 */
[----:B------:R-:W-:-:S04]  /*07c0*/  ISETP.NE.U32.AND P0, PT, RZ, UR4, PT ;  /* 0x00000004ff007c0c */ /* 0x000fc8000bf05070 */
[----:B------:R-:W-:-:S13]  /*07d0*/  ISETP.NE.AND.EX P0, PT, RZ, UR5, PT, P0 ;  /* 0x00000005ff007c0c */ /* 0x000fda000bf05300 */
[----:B------:R-:W-:Y:S05]  /*07e0*/  @!P0 BRA `(.L_x_7) ;  /* 0x0000000000108947 */ /* 0x000fea0003800000 */
[----:B------:R-:W0:Y:S02]  /*07f0*/  LDC.64 R2, c[0x0][0x588] ;  /* 0x00016200ff027b82 */ /* 0x000e240000000a00 */
[----:B0-----:R-:W2:Y:S02]  /*0800*/  LDG.E R2, desc[UR20][R2.64] ;  /* 0x0000001402027981 */ /* 0x001ea4000c1e1900 */
[----:B--2---:R-:W-:Y:S01]  /*0810*/  R2UR UR11, R2 ;  /* 0x00000000020b72ca */ /* 0x004fe200000e0000 */
[----:B------:R-:W-:-:S14]  /*0820*/  BRA `(.L_x_6) ;  /* 0x0000000000047947 */ /* 0x000fdc0003800000 */
.L_x_7:
[----:B------:R-:W-:-:S05]  /*0830*/  ULDC UR11, c[0x0][0x580] ;  /* 0x00016000000b7ab9 */ /* 0x000fca0000000800 */
.L_x_6:
[----:B------:R-:W-:Y:S02]  /*0840*/  ULDC.64 UR4, c[0x0][0x5a0] ;  /* 0x0001680000047ab9 */ /* 0x000fe40000000a00 */
        /* <DEDUP_REMOVED lines=11> */
.L_x_8:
        /* <DEDUP_REMOVED lines=8> */
.L_x_10:
[----:B------:R-:W-:-:S05]  /*0980*/  ULDC UR22, c[0x0][0x584] ;  /* 0x0001610000167ab9 */ /* 0x000fca0000000800 */
.L_x_9:
[----:B------:R-:W-:Y:S01]  /*0990*/  ULDC UR4, c[0x0][0x3c4] ;  /* 0x0000f10000047ab9 */ /* 0x000fe20000000800 */
[----:B------:R-:W-:Y:S01]  /*09a0*/  ULDC.64 UR26, c[0x0][0x3c8] ;  /* 0x0000f200001a7ab9 */ /* 0x000fe20000000a00 */
[----:B------:R-:W-:-:S04]  /*09b0*/  UIADD3 UR4, UR4, 0x1f, URZ ;  /* 0x0000001f04047890 */ /* 0x000fc8000fffe03f */
[----:B------:R-:W-:-:S04]  /*09c0*/  USHF.R.S32.HI UR5, URZ, 0x1f, UR4 ;  /* 0x0000001f3f057899 */ /* 0x000fc80008011404 */
[----:B------:R-:W-:-:S04]  /*09d0*/  ULEA.HI UR4, UR5, UR4, URZ, 0x5 ;  /* 0x0000000405047291 */ /* 0x000fc8000f8f283f */
[----:B------:R-:W-:-:S04]  /*09e0*/  USHF.R.S32.HI UR4, URZ, 0x5, UR4 ;  /* 0x000000053f047899 */ /* 0x000fc80008011404 */
[----:B------:R-:W-:-:S04]  /*09f0*/  UIMAD UR5, UR4, UR26, URZ ;  /* 0x0000001a040572a4 */ /* 0x000fc8000f8e023f */
[----:B------:R-:W-:Y:S01]  /*0a00*/  UIMAD UR5, UR5, UR27, URZ ;  /* 0x0000001b050572a4 */ /* 0x000fe2000f8e023f */
[----:B------:R-:W-:Y:S11]  /*0a10*/  @!P1 BRA `(.L_x_11) ;  /* 0x00000000000c9947 */ /* 0x000ff60003800000 */
[----:B------:R-:W-:Y:S01]  /*0a20*/  UCGABAR_WAIT ;  /* 0x0000000000007dc7 */ /* 0x000fe20008000000 */
[----:B------:R-:W-:Y:S01]  /*0a30*/  CCTL.IVALL ;  /* 0x00000000ff00798f */ /* 0x000fe20002000000 */
[----:B------:R-:W-:Y:S05]  /*0a40*/  BRA `(.L_x_12) ;  /* 0x0000000000047947 */ /* 0x000fea0003800000 */
.L_x_11:
[----:B------:R-:W-:Y:S06]  /*0a50*/  BAR.SYNC.DEFER_BLOCKING 0x0 ;  /* 0x0000000000007b1d */ /* 0x000fec0000010000 */
.L_x_12:
[----:B------:R-:W-:-:S13]  /*0a60*/  ISETP.NE.AND P0, PT, RZ, UR12, PT ;  /* 0x0000000cff007c0c */ /* 0x000fda000bf05270 */
[----:B------:R-:W-:Y:S05]  /*0a70*/  @!P0 BRA `(.L_x_13) ;  /* 0x0000015c00808947 */ /* 0x000fea0003800000 */
[----:B------:R-:W-:-:S06]  /*0a80*/  UISETP.NE.AND UP0, UPT, UR12, 0x1, UPT ;  /* 0x000000010c00788c */ /* 0x000fcc000bf05270 */
[----:B------:R-:W-:-:S13]  /*0a90*/  PLOP3.LUT P0, PT, PT, PT, UP0, 0x80, 0x0 ;  /* 0x000000000000781c */ /* 0x000fda0003f0f008 */
[----:B------:R-:W-:Y:S05]  /*0aa0*/  @P0 EXIT ;  /* 0x000000000000094d */ /* 0x000fea0003800000 */
[----:B------:R0:W-:Y:S01]  /*0ab0*/  STL [R1], RZ ;  /* 0x000000ff01007387 */ /* 0x0001e20000100800 */
[----:B------:R-:W-:Y:S01]  /*0ac0*/  UISETP.GE.AND UP0, UPT, UR5, 0x1, UPT ;  /* 0x000000010500788c */ /* 0x000fe2000bf06270 */
[----:B------:R-:W-:Y:S01]  /*0ad0*/  CS2R R86, SRZ ;  /* 0x0000000000567805 */ /* 0x000fe2000001ff00 */
[----:B------:R-:W-:Y:S01]  /*0ae0*/  UMOV UR4, URZ ;  /* 0x0000003f00047c82 */ /* 0x000fe20008000000 */
[----:B------:R0:W-:Y:S01]  /*0af0*/  STL [R1+0x4], RZ ;  /* 0x000004ff01007387 */ /* 0x0001e20000100800 */
[----:B------:R-:W-:Y:S02]  /*0b00*/  CS2R R152, SRZ ;  /* 0x0000000000987805 */ /* 0x000fe4000001ff00 */
[----:B------:R-:W-:Y:S02]  /*0b10*/  CS2R R154, SRZ ;  /* 0x00000000009a7805 */ /* 0x000fe4000001ff00 */
[----:B------:R-:W-:Y:S01]  /*0b20*/  PLOP3.LUT P0, PT, PT, PT, UP0, 0x80, 0x0 ;  /* 0x000000000000781c */ /* 0x000fe20003f0f008 */
[----:B------:R0:W-:Y:S01]  /*0b30*/  STL [R1+0x8], RZ ;  /* 0x000008ff01007387 */ /* 0x0001e20000100800 */
[----:B------:R-:W-:-:S02]  /*0b40*/  CS2R R156, SRZ ;  /* 0x00000000009c7805 */ /* 0x000fc4000001ff00 */
[----:B------:R-:W-:Y:S02]  /*0b50*/  CS2R R158, SRZ ;  /* 0x00000000009e7805 */ /* 0x000fe4000001ff00 */
[----:B------:R-:W-:Y:S01]  /*0b60*/  CS2R R160, SRZ ;  /* 0x0000000000a07805 */ /* 0x000fe2000001ff00 */
[----:B------:R0:W-:Y:S01]  /*0b70*/  STL [R1+0xc], RZ ;  /* 0x00000cff01007387 */ /* 0x0001e20000100800 */
[----:B------:R-:W-:Y:S02]  /*0b80*/  CS2R R162, SRZ ;  /* 0x0000000000a27805 */ /* 0x000fe4000001ff00 */
[----:B------:R-:W-:Y:S02]  /*0b90*/  CS2R R164, SRZ ;  /* 0x0000000000a47805 */ /* 0x000fe4000001ff00 */
[----:B------:R-:W-:Y:S01]  /*0ba0*/  CS2R R166, SRZ ;  /* 0x0000000000a67805 */ /* 0x000fe2000001ff00 */
        /* <DEDUP_REMOVED lines=116> */
[----:B------:R0:W-:Y:S04]  /*12f0*/  STL [R1+0x84], RZ ;  /* 0x000084ff01007387 */ /* 0x0001e80000100800 */
        /* <DEDUP_REMOVED lines=29> */
[----:B------:R0:W-:Y:S01]  /*14d0*/  STL [R1+0xfc], RZ ;  /* 0x0000fcff01007387 */ /* 0x0001e20000100800 */
[----:B------:R-:W-:Y:S05]  /*14e0*/  @!P0 BRA `(.L_x_14) ;  /* 0x0000002000e48947 */ /* 0x000fea0003800000 */
[----:B------:R-:W-:-:S04]  /*14f0*/  ULOP3.LUT UR4, UR6, 0x1, URZ, 0xfc, !UPT ;  /* 0x0000000106047892 */ /* 0x000fc8000f8efc3f */
[----:B------:R-:W-:-:S06]  /*1500*/  UISETP.NE.AND UP0, UPT, UR4, 0x3, UPT ;  /* 0x000000030400788c */ /* 0x000fcc000bf05270 */
[----:B------:R-:W-:-:S13]  /*1510*/  PLOP3.LUT P1, PT, PT, PT, UP0, 0x80, 0x0 ;  /* 0x000000000000781c */ /* 0x000fda0003f2f008 */
[----:B------:R-:W-:Y:S05]  /*1520*/  @!P1 BRA `(.L_x_15) ;  /* 0x0000000000049947 */ /* 0x000fea0003800000 */
[----:B------:R-:W-:Y:S01]  /*1530*/  BPT.TRAP 0x1 ;  /* 0x000000040000795c */ /* 0x000fe20000300000 */
.L_x_15:
[----:B------:R-:W1:Y:S01]  /*1540*/  S2UR UR7, SR_CgaCtaId ;  /* 0x00000000000779c3 */ /* 0x000e620000008800 */
[----:B------:R-:W-:Y:S01]  /*1550*/  SHF.L.U32 R0, RZ, 0x1f, RZ ;  /* 0x0000001fff007819 */ /* 0x000fe200000006ff */
[----:B------:R-:W-:Y:S02]  /*1560*/  UMOV UR4, 0x400 ;  /* 0x0000040000047882 */ /* 0x000fe40000000000 */
[----:B-1----:R-:W-:-:S12]  /*1570*/  ULEA UR4, UR7, UR4, 0x18 ;  /* 0x0000000407047291 */ /* 0x002fd8000f8ec03f */
.L_x_16:
[----:B-1----:R-:W-:-:S04]  /*1580*/  IMAD.U32 R3, RZ, RZ, UR4 ;  /* 0x00000004ff037e24 */ /* 0x002fc8000f8e00ff */
[----:B------:R1:W2:Y:S03]  /*1590*/  SYNCS.PHASECHK.TRANS64.TRYWAIT P1, [R3+URZ+0x30000], R0 ;  /* 0x03000000030075a7 */ /* 0x0002a6000802017f */
[----:B--2---:R-:W-:Y:S05]  /*15a0*/  @!P1 NANOSLEEP.SYNCS 0x989680 ;  /* 0x009896800000995d */ /* 0x004fea0003900000 */
[----:B------:R-:W2:Y:S02]  /*15b0*/  @!P1 SYNCS.PHASECHK.TRANS64 P1, [R3+URZ+0x30000], R0 ;  /* 0x03000000030095a7 */ /* 0x000ea4000802007f */
[----:B--2---:R-:W-:Y:S05]  /*15c0*/  @!P1 BRA `(.L_x_16) ;  /* 0xfffffffc00ec9947 */ /* 0x004fea000383ffff */
[----:B------:R-:W-:Y:S01]  /*15d0*/  UIADD3 UR7, UR4, 0x20000, URZ ;  /* 0x0002000004077890 */ /* 0x000fe2000fffe03f */
[----:B------:R-:W-:Y:S01]  /*15e0*/  WARPGROUP.ARRIVE ;  /* 0x00000000000079c5 */ /* 0x000fe20000000000 */
[----:B------:R-:W-:Y:S01]  /*15f0*/  USHF.R.U32.HI UR4, URZ, 0x4, UR4 ;  /* 0x000000043f047899 */ /* 0x000fe20008011604 */
[----:B------:R2:W-:Y:S01]  /*1600*/  STL [R1+0x174], R5 ;  /* 0x0001740501007387 */ /* 0x0005e20000100800 */
[----:B------:R-:W-:Y:S02]  /*1610*/  USHF.R.U32.HI UR7, URZ, 0x4, UR7 ;  /* 0x000000043f077899 */ /* 0x000fe40008011607 */
[----:B------:R-:W-:Y:S01]  /*1620*/  ULOP3.LUT UR4, UR4, 0x3fff, URZ, 0xc0, !UPT ;  /* 0x00003fff04047892 */ /* 0x000fe2000f8ec03f */
[----:B------:R3:W-:Y:S01]  /*1630*/  STL [R1+0x170], R4 ;  /* 0x0001700401007387 */ /* 0x0007e20000100800 */
[----:B------:R-:W-:Y:S02]  /*1640*/  ULOP3.LUT UR7, UR7, 0x3fff, URZ, 0xc0, !UPT ;  /* 0x00003fff07077892 */ /* 0x000fe4000f8ec03f */
[----:B------:R-:W-:-:S02]  /*1650*/  ULOP3.LUT UR4, UR4, 0x10000, URZ, 0xfc, !UPT ;  /* 0x0001000004047892 */ /* 0x000fc4000f8efc3f */
[----:B------:R-:W-:Y:S01]  /*1660*/  ULOP3.LUT UR8, UR7, 0x10000, URZ, 0xfc, !UPT ;  /* 0x0001000007087892 */ /* 0x000fe2000f8efc3f */
[----:B------:R-:W-:Y:S01]  /*1670*/  UMOV UR13, 0x40000040 ;  /* 0x40000040000d7882 */ /* 0x000fe20000000000 */
[----:B------:R-:W-:-:S03]  /*1680*/  UMOV UR15, 0x40000040 ;  /* 0x40000040000f7882 */ /* 0x000fc60000000000 */
[----:B------:R-:W-:Y:S02]  /*1690*/  UMOV UR12, UR4 ;  /* 0x00000004000c7c82 */ /* 0x000fe40008000000 */
[----:B------:R-:W-:Y:S02]  /*16a0*/  UMOV UR14, UR8 ;  /* 0x00000008000e7c82 */ /* 0x000fe40008000000 */
[----:B------:R-:W-:Y:S01]  /*16b0*/  HGMMA.64x128x8.F32.TF32 R68, gdesc[UR12], RZ, !UPT, gsb0 ;  /* 0x05e000000c4479f0 */ /* 0x000fe2000c0028ff */
[----:B------:R-:W-:Y:S01]  /*16c0*/  UIADD3 UR12, UR4, 0x200, URZ ;  /* 0x00000200040c7890 */ /* 0x000fe2000fffe03f */
[----:B------:R-:W-:Y:S01]  /*16d0*/  UMOV UR13, 0x40000040 ;  /* 0x40000040000d7882 */ /* 0x000fe20000000000 */
[----:B------:R-:W-:Y:S02]  /*16e0*/  WARPGROUP.DEPBAR.LE gsb0, 0x0 ;  /* 0x00008000000079c5 */ /* 0x000fe40000010000 */
[----:B------:R-:W-:Y:S01]  /*16f0*/  WARPGROUP.ARRIVE ;  /* 0x00000000000079c5 */ /* 0x000fe20000000000 */
[----:B------:R-:W-:-:S02]  /*1700*/  IMAD.MOV.U32 R44, RZ, RZ, R88 ;  /* 0x000000ffff2c7224 */ /* 0x000fc400078e0058 */
[----:B------:R-:W-:Y:S02]  /*1710*/  IMAD.MOV.U32 R43, RZ, RZ, R89 ;  /* 0x000000ffff2b7224 */ /* 0x000fe400078e0059 */
[----:B------:R-:W-:Y:S02]  /*1720*/  IMAD.MOV.U32 R42, RZ, RZ, R90 ;  /* 0x000000ffff2a7224 */ /* 0x000fe400078e005a */
[----:B------:R-:W-:Y:S01]  /*1730*/  HGMMA.64x128x8.F32.TF32 R152, gdesc[UR12], RZ, !UPT, gsb0 ;  /* 0x05e000000c9879f0 */ /* 0x000fe2000c0028ff */
[----:B------:R-:W-:Y:S01]  /*1740*/  UIADD3 UR12, UR4, 0x400, URZ ;  /* 0x00000400040c7890 */ /* 0x000fe2000fffe03f */
[----:B------:R-:W-:Y:S01]  /*1750*/  IMAD.MOV.U32 R41, RZ, RZ, R91 ;  /* 0x000000ffff297224 */ /* 0x000fe200078e005b */
[----:B------:R-:W-:Y:S01]  /*1760*/  UMOV UR13, 0x40000040 ;  /* 0x40000040000d7882 */ /* 0x000fe20000000000 */
[----:B------:R-:W-:Y:S02]  /*1770*/  IMAD.MOV.U32 R40, RZ, RZ, R92 ;  /* 0x000000ffff287224 */ /* 0x000fe400078e005c */
[----:B------:R-:W-:-:S02]  /*1780*/  IMAD.MOV.U32 R39, RZ, RZ, R93 ;  /* 0x000000ffff277224 */ /* 0x000fc400078e005d */
[----:B------:R-:W-:Y:S02]  /*1790*/  IMAD.MOV.U32 R38, RZ, RZ, R94 ;  /* 0x000000ffff267224 */ /* 0x000fe400078e005e */
[----:B------:R-:W-:Y:S02]  /*17a0*/  IMAD.MOV.U32 R37, RZ, RZ, R95 ;  /* 0x000000ffff257224 */ /* 0x000fe400078e005f */
[----:B------:R-:W-:Y:S02]  /*17b0*/  IMAD.MOV.U32 R36, RZ, RZ, R96 ;  /* 0x000000ffff247224 */ /* 0x000fe400078e0060 */
[----:B------:R-:W-:Y:S02]  /*17c0*/  IMAD.MOV.U32 R35, RZ, RZ, R97 ;  /* 0x000000ffff237224 */ /* 0x000fe400078e0061 */
        /* <DEDUP_REMOVED lines=29> */
[----:B--2---:R-:W-:Y:S02]  /*19a0*/  IMAD.MOV.U32 R5, RZ, RZ, R127 ;  /* 0x000000ffff057224 */ /* 0x004fe400078e007f */
[----:B---3--:R-:W-:Y:S02]  /*19b0*/  IMAD.MOV.U32 R4, RZ, RZ, R128 ;  /* 0x000000ffff047224 */ /* 0x008fe400078e0080 */
[----:B-1----:R-:W-:-:S02]  /*19c0*/  IMAD.MOV.U32 R3, RZ, RZ, R129 ;  /* 0x000000ffff037224 */ /* 0x002fc400078e0081 */
        /* <DEDUP_REMOVED lines=26> */
[----:B------:R-:W-:Y:S01]  /*1b70*/  IMAD.MOV.U32 R220, RZ, RZ, R32 ;  /* 0x000000ffffdc7224 */ /* 0x000fe200078e0020 */
[----:B------:R-:W-:Y:S02]  /*1b80*/  WARPGROUP.DEPBAR.LE gsb0, 0x0 ;  /* 0x00008000000079c5 */ /* 0x000fe40000010000 */
[----:B------:R-:W-:Y:S01]  /*1b90*/  WARPGROUP.ARRIVE ;  /* 0x00000000000079c5 */ /* 0x000fe20000000000 */
[----:B------:R1:W-:Y:S01]  /*1ba0*/  STL.64 [R1+0x2e0], R214 ;  /* 0x0002e0d601007387 */ /* 0x0003e20000100a00 */
[----:B------:R-:W-:Y:S02]  /*1bb0*/  IMAD.MOV.U32 R221, RZ, RZ, R31 ;  /* 0x000000ffffdd7224 */ /* 0x000fe400078e001f */
[----:B------:R-:W-:Y:S01]  /*1bc0*/  IMAD.MOV.U32 R222, RZ, RZ, R30 ;  /* 0x000000ffffde7224 */ /* 0x000fe200078e001e */
[----:B------:R2:W-:Y:S01]  /*1bd0*/  STL.64 [R1+0x2d8], R212 ;  /* 0x0002d8d401007387 */ /* 0x0005e20000100a00 */
[----:B------:R-:W-:Y:S01]  /*1be0*/  HGMMA.64x128x8.F32.TF32 R88, gdesc[UR12], RZ, !UPT, gsb0 ;  /* 0x05e000000c5879f0 */ /* 0x000fe2000c0028ff */
[----:B------:R-:W-:Y:S01]  /*1bf0*/  UIADD3 UR12, UR4, 0x600, URZ ;  /* 0x00000600040c7890 */ /* 0x000fe2000fffe03f */
[----:B------:R-:W-:Y:S01]  /*1c00*/  IMAD.MOV.U32 R223, RZ, RZ, R29 ;  /* 0x000000ffffdf7224 */ /* 0x000fe200078e001d */
[----:B------:R3:W-:Y:S01]  /*1c10*/  STL.64 [R1+0x2d0], R210 ;  /* 0x0002d0d201007387 */ /* 0x0007e20000100a00 */
[----:B------:R-:W-:Y:S01]  /*1c20*/  IMAD.MOV.U32 R224, RZ, RZ, R28 ;  /* 0x000000ffffe07224 */ /* 0x000fe200078e001c */
[----:B------:R-:W-:Y:S01]  /*1c30*/  UMOV UR13, 0x40000040 ;  /* 0x40000040000d7882 */ /* 0x000fe20000000000 */
[----:B------:R-:W-:Y:S01]  /*1c40*/  IMAD.MOV.U32 R225, RZ, RZ, R27 ;  /* 0x000000ffffe17224 */ /* 0x000fe200078e001b */
[----:B------:R4:W-:Y:S01]  /*1c50*/  STL.64 [R1+0x2c8], R208 ;  /* 0x0002c8d001007387 */ /* 0x0009e20000100a00 */
[----:B-1----:R-:W-:-:S02]  /*1c60*/  IMAD.MOV.U32 R214, RZ, RZ, R38 ;  /* 0x000000ffffd67224 */ /* 0x002fc400078e0026 */
[----:B------:R-:W-:Y:S01]  /*1c70*/  IMAD.MOV.U32 R215, RZ, RZ, R37 ;  /* 0x000000ffffd77224 */ /* 0x000fe200078e0025 */
[----:B------:R1:W-:Y:S01]  /*1c80*/  STL.64 [R1+0x2c0], R206 ;  /* 0x0002c0ce01007387 */ /* 0x0003e20000100a00 */
[----:B--2---:R-:W-:Y:S02]  /*1c90*/  IMAD.MOV.U32 R212, RZ, RZ, R40 ;  /* 0x000000ffffd47224 */ /* 0x004fe400078e0028 */
[----:B------:R-:W-:Y:S01]  /*1ca0*/  IMAD.MOV.U32 R213, RZ, RZ, R39 ;  /* 0x000000ffffd57224 */ /* 0x000fe200078e0027 */
[----:B------:R2:W-:Y:S01]  /*1cb0*/  STL.64 [R1+0x2b8], R204 ;  /* 0x0002b8cc01007387 */ /* 0x0005e20000100a00 */
[----:B---3--:R-:W-:Y:S02]  /*1cc0*/  IMAD.MOV.U32 R210, RZ, RZ, R42 ;  /* 0x000000ffffd27224 */ /* 0x008fe400078e002a */
[----:B------:R-:W-:Y:S01]  /*1cd0*/  IMAD.MOV.U32 R211, RZ, RZ, R41 ;  /* 0x000000ffffd37224 */ /* 0x000fe200078e0029 */
[----:B------:R3:W-:Y:S01]  /*1ce0*/  STL.64 [R1+0x2b0], R202 ;  /* 0x0002b0ca01007387 */ /* 0x0007e20000100a00 */
[----:B----4-:R-:W-:-:S02]  /*1cf0*/  IMAD.MOV.U32 R208, RZ, RZ, R44 ;  /* 0x000000ffffd07224 */ /* 0x010fc400078e002c */
[----:B------:R-:W-:Y:S01]  /*1d00*/  IMAD.MOV.U32 R209, RZ, RZ, R43 ;  /* 0x000000ffffd17224 */ /* 0x000fe200078e002b */
[----:B------:R4:W-:Y:S01]  /*1d10*/  STL.64 [R1+0x2a8], R200 ;  /* 0x0002a8c801007387 */ /* 0x0009e20000100a00 */
[----:B-1----:R-:W-:Y:S02]  /*1d20*/  IMAD.MOV.U32 R206, RZ, RZ, R46 ;  /* 0x000000ffffce7224 */ /* 0x002fe400078e002e */
[----:B------:R-:W-:Y:S01]  /*1d30*/  IMAD.MOV.U32 R207, RZ, RZ, R45 ;  /* 0x000000ffffcf7224 */ /* 0x000fe200078e002d */
[----:B------:R1:W-:Y:S01]  /*1d40*/  STL.64 [R1+0x2a0], R198 ;  /* 0x0002a0c601007387 */ /* 0x0003e20000100a00 */
[----:B--2---:R-:W-:Y:S02]  /*1d50*/  IMAD.MOV.U32 R204, RZ, RZ, R48 ;  /* 0x000000ffffcc7224 */ /* 0x004fe400078e0030 */
[----:B------:R-:W-:Y:S01]  /*1d60*/  IMAD.MOV.U32 R205, RZ, RZ, R47 ;  /* 0x000000ffffcd7224 */ /* 0x000fe200078e002f */
[----:B------:R2:W-:Y:S01]  /*1d70*/  STL.64 [R1+0x298], R196 ;  /* 0x000298c401007387 */ /* 0x0005e20000100a00 */
[----:B---3--:R-:W-:-:S02]  /*1d80*/  IMAD.MOV.U32 R202, RZ, RZ, R50 ;  /* 0x000000ffffca7224 */ /* 0x008fc400078e0032 */
[----:B------:R-:W-:Y:S01]  /*1d90*/  IMAD.MOV.U32 R203, RZ, RZ, R49 ;  /* 0x000000ffffcb7224 */ /* 0x000fe200078e0031 */
[----:B------:R3:W-:Y:S01]  /*1da0*/  STL.64 [R1+0x290], R194 ;  /* 0x000290c201007387 */ /* 0x0007e20000100a00 */
[----:B----4-:R-:W-:Y:S02]  /*1db0*/  IMAD.MOV.U32 R200, RZ, RZ, R52 ;  /* 0x000000ffffc87224 */ /* 0x010fe400078e0034 */
[----:B------:R-:W-:Y:S01]  /*1dc0*/  IMAD.MOV.U32 R201, RZ, RZ, R51 ;  /* 0x000000ffffc97224 */ /* 0x000fe200078e0033 */
[----:B------:R4:W-:Y:S01]  /*1dd0*/  STL.64 [R1+0x288], R192 ;  /* 0x000288c001007387 */ /* 0x0009e20000100a00 */
[----:B-1----:R-:W-:Y:S02]  /*1de0*/  IMAD.MOV.U32 R198, RZ, RZ, R54 ;  /* 0x000000ffffc67224 */ /* 0x002fe400078e0036 */
[----:B------:R-:W-:Y:S01]  /*1df0*/  IMAD.MOV.U32 R199, RZ, RZ, R53 ;  /* 0x000000ffffc77224 */ /* 0x000fe200078e0035 */
[----:B------:R1:W-:Y:S01]  /*1e00*/  STL.64 [R1+0x280], R190 ;  /* 0x000280be01007387 */ /* 0x0003e20000100a00 */
[----:B--2---:R-:W-:-:S02]  /*1e10*/  IMAD.MOV.U32 R196, RZ, RZ, R56 ;  /* 0x000000ffffc47224 */ /* 0x004fc400078e0038 */
[----:B------:R-:W-:Y:S01]  /*1e20*/  IMAD.MOV.U32 R197, RZ, RZ, R55 ;  /* 0x000000ffffc57224 */ /* 0x000fe200078e0037 */
[----:B------:R2:W-:Y:S01]  /*1e30*/  STL.64 [R1+0x278], R188 ;  /* 0x000278bc01007387 */ /* 0x0005e20000100a00 */
[----:B---3--:R-:W-:Y:S02]  /*1e40*/  IMAD.MOV.U32 R194, RZ, RZ, R58 ;  /* 0x000000ffffc27224 */ /* 0x008fe400078e003a */
[----:B------:R-:W-:Y:S02]  /*1e50*/  IMAD.MOV.U32 R195, RZ, RZ, R57 ;  /* 0x000000ffffc37224 */ /* 0x000fe400078e0039 */
[----:B----4-:R-:W-:Y:S02]  /*1e60*/  IMAD.MOV.U32 R192, RZ, RZ, R60 ;  /* 0x000000ffffc07224 */ /* 0x010fe400078e003c */
[----:B------:R-:W-:Y:S02]  /*1e70*/  IMAD.MOV.U32 R193, RZ, RZ, R59 ;  /* 0x000000ffffc17224 */ /* 0x000fe400078e003b */
[----:B-1----:R-:W-:-:S02]  /*1e80*/  IMAD.MOV.U32 R190, RZ, RZ, R62 ;  /* 0x000000ffffbe7224 */ /* 0x002fc400078e003e */
[----:B------:R-:W-:Y:S02]  /*1e90*/  IMAD.MOV.U32 R191, RZ, RZ, R61 ;  /* 0x000000ffffbf7224 */ /* 0x000fe400078e003d */
[----:B--2---:R-:W-:Y:S02]  /*1ea0*/  IMAD.MOV.U32 R188, RZ, RZ, R64 ;  /* 0x000000ffffbc7224 */ /* 0x004fe400078e0040 */
        /* <DEDUP_REMOVED lines=26> */
[----:B------:R-:W-:Y:S01]  /*2050*/  IMAD.MOV.U32 R251, RZ, RZ, R0 ;  /* 0x000000fffffb7224 */ /* 0x000fe200078e0000 */
[----:B------:R-:W-:Y:S02]  /*2060*/  WARPGROUP.DEPBAR.LE gsb0, 0x0 ;  /* 0x00008000000079c5 */ /* 0x000fe40000010000 */
[----:B------:R-:W-:-:S06]  /*2070*/  WARPGROUP.ARRIVE ;  /* 0x00000000000079c5 */ /* 0x000fcc0000000000 */
[----:B------:R-:W-:Y:S01]  /*2080*/  HGMMA.64x128x8.F32.TF32 R24, gdesc[UR12], RZ, !UPT, gsb0 ;  /* 0x05e000000c1879f0 */ /* 0x000fe2000c0028ff */
[----:B------:R-:W-:Y:S02]  /*2090*/  UIADD3 UR12, UR4, 0x2, URZ ;  /* 0x00000002040c7890 */ /* 0x000fe4000fffe03f */
[----:B------:R-:W-:Y:S01]  /*20a0*/  UIADD3 UR14, UR8, 0x2, URZ ;  /* 0x00000002080e7890 */ /* 0x000fe2000fffe03f */
[----:B------:R-:W-:Y:S01]  /*20b0*/  UMOV UR13, 0x40000040 ;  /* 0x40000040000d7882 */ /* 0x000fe20000000000 */
[----:B------:R-:W-:Y:S01]  /*20c0*/  UMOV UR15, 0x40000040 ;  /* 0x40000040000f7882 */ /* 0x000fe20000000000 */
[----:B------:R-:W-:Y:S02]  /*20d0*/  WARPGROUP.DEPBAR.LE gsb0, 0x0 ;  /* 0x00008000000079c5 */ /* 0x000fe40000010000 */
[----:B------:R-:W-:-:S06]  /*20e0*/  WARPGROUP.ARRIVE ;  /* 0x00000000000079c5 */ /* 0x000fcc0000000000 */
[----:B------:R-:W-:Y:S03]  /*20f0*/  HGMMA.64x128x8.F32.TF32 R188, gdesc[UR12], R188, gsb0 ;  /* 0x05e000000cbc79f0 */ /* 0x000fe600080028bc */
[----:B------:R-:W-:Y:S02]  /*2100*/  WARPGROUP.DEPBAR.LE gsb0, 0x0 ;  /* 0x00008000000079c5 */ /* 0x000fe40000010000 */
[----:B------:R-:W-:Y:S04]  /*2110*/  STL.64 [R1], R188 ;  /* 0x000000bc01007387 */ /* 0x000fe80000100a00 */
[----:B------:R-:W-:Y:S04]  /*2120*/  STL.64 [R1+0x8], R190 ;  /* 0x000008be01007387 */ /* 0x000fe80000100a00 */
        /* <DEDUP_REMOVED lines=11> */
[----:B------:R1:W-:Y:S04]  /*21e0*/  STL.64 [R1+0x68], R214 ;  /* 0x000068d601007387 */ /* 0x0003e80000100a00 */
        /* <DEDUP_REMOVED lines=18> */
[----:B-1----:R-:W2:Y:S04]  /*2310*/  LDL.LU.64 R214, [R1+0x2e0] ;  /* 0x0002e00001d67983 */ /* 0x002ea80000300a00 */
[----:B------:R-:W2:Y:S04]  /*2320*/  LDL.LU.64 R212, [R1+0x2d8] ;  /* 0x0002d80001d47983 */ /* 0x000ea80000300a00 */
        /* <DEDUP_REMOVED lines=11> */
[----:B------:R-:W2:Y:S01]  /*23e0*/  LDL.LU.64 R188, [R1+0x278] ;  /* 0x0002780001bc7983 */ /* 0x000ea20000300a00 */
[----:B------:R-:W-:Y:S01]  /*23f0*/  UIADD3 UR12, UR4, 0x202, URZ ;  /* 0x00000202040c7890 */ /* 0x000fe2000fffe03f */
[----:B------:R-:W-:Y:S01]  /*2400*/  UMOV UR13, 0x40000040 ;  /* 0x40000040000d7882 */ /* 0x000fe20000000000 */
[----:B--2---:R-:W-:-:S07]  /*2410*/  WARPGROUP.ARRIVE ;  /* 0x00000000000079c5 */ /* 0x004fce0000000000 */
[----:B------:R-:W-:Y:S01]  /*2420*/  HGMMA.64x128x8.F32.TF32 R152, gdesc[UR12], R152, gsb0 ;  /* 0x05e000000c9879f0 */ /* 0x000fe20008002898 */
[----:B------:R-:W-:Y:S02]  /*2430*/  UIADD3 UR12, UR4, 0x402, URZ ;  /* 0x00000402040c7890 */ /* 0x000fe4000fffe03f */
[----:B------:R-:W-:Y:S02]  /*2440*/  WARPGROUP.DEPBAR.LE gsb0, 0x0 ;  /* 0x00008000000079c5 */ /* 0x000fe40000010000 */
        /* <DEDUP_REMOVED lines=32> */
[----:B-1----:R-:W2:Y:S04]  /*2650*/  LDL.LU.64 R152, [R1] ;  /* 0x0000000001987983 */ /* 0x002ea80000300a00 */
        /* <DEDUP_REMOVED lines=31> */
[----:B------:R-:W-:Y:S01]  /*2850*/  WARPGROUP.ARRIVE ;  /* 0x00000000000079c5 */ /* 0x000fe20000000000 */
[----:B------:R-:W-:-:S05]  /*2860*/  UMOV UR13, 0x40000040 ;  /* 0x40000040000d7882 */ /* 0x000fca0000000000 */
[----:B------:R-:W-:Y:S01]  /*2870*/  HGMMA.64x128x8.F32.TF32 R88, gdesc[UR12], R88, gsb0 ;  /* 0x05e000000c5879f0 */ /* 0x000fe20008002858 */
[----:B------:R-:W-:Y:S01]  /*2880*/  UIADD3 UR12, UR4, 0x602, URZ ;  /* 0x00000602040c7890 */ /* 0x000fe2000fffe03f */
[----:B------:R-:W-:Y:S01]  /*2890*/  UMOV UR13, 0x40000040 ;  /* 0x40000040000d7882 */ /* 0x000fe20000000000 */
[----:B------:R-:W-:Y:S02]  /*28a0*/  WARPGROUP.DEPBAR.LE gsb0, 0x0 ;  /* 0x00008000000079c5 */ /* 0x000fe40000010000 */
[----:B------:R-:W-:-:S07]  /*28b0*/  WARPGROUP.ARRIVE ;  /* 0x00000000000079c5 */ /* 0x000fce0000000000 */
[----:B------:R-:W-:Y:S01]  /*28c0*/  HGMMA.64x128x8.F32.TF32 R24, gdesc[UR12], R24, gsb0 ;  /* 0x05e000000c1879f0 */ /* 0x000fe20008002818 */
[----:B------:R-:W-:Y:S02]  /*28d0*/  UIADD3 UR12, UR4, 0x4, URZ ;  /* 0x00000004040c7890 */ /* 0x000fe4000fffe03f */
[----:B------:R-:W-:Y:S01]  /*28e0*/  UIADD3 UR14, UR8, 0x4, URZ ;  /* 0x00000004080e7890 */ /* 0x000fe2000fffe03f */
[----:B------:R-:W-:Y:S01]  /*28f0*/  UMOV UR13, 0x40000040 ;  /* 0x40000040000d7882 */ /* 0x000fe20000000000 */
[----:B------:R-:W-:Y:S01]  /*2900*/  UMOV UR15, 0x40000040 ;  /* 0x40000040000f7882 */ /* 0x000fe20000000000 */
[----:B------:R-:W-:Y:S02]  /*2910*/  WARPGROUP.DEPBAR.LE gsb0, 0x0 ;  /* 0x00008000000079c5 */ /* 0x000fe40000010000 */
[----:B--2---:R-:W-:-:S06]  /*2920*/  WARPGROUP.ARRIVE ;  /* 0x00000000000079c5 */ /* 0x004fcc0000000000 */
[----:B------:R-:W-:Y:S03]  /*2930*/  HGMMA.64x128x8.F32.TF32 R152, gdesc[UR12], R152, gsb0 ;  /* 0x05e000000c9879f0 */ /* 0x000fe60008002898 */
[----:B------:R-:W-:Y:S02]  /*2940*/  WARPGROUP.DEPBAR.LE gsb0, 0x0 ;  /* 0x00008000000079c5 */ /* 0x000fe40000010000 */
[----:B------:R-:W-:Y:S01]  /*2950*/  STL.64 [R1], R152 ;  /* 0x0000009801007387 */ /* 0x000fe20000100a00 */
[----:B------:R-:W-:Y:S02]  /*2960*/  IMAD.MOV.U32 R2, RZ, RZ, R214 ;  /* 0x000000ffff027224 */ /* 0x000fe400078e00d6 */
[----:B------:R-:W-:Y:S01]  /*2970*/  IMAD.MOV.U32 R0, RZ, RZ, R215 ;  /* 0x000000ffff007224 */ /* 0x000fe200078e00d7 */
[----:B------:R1:W-:Y:S01]  /*2980*/  STL.64 [R1+0x8], R154 ;  /* 0x0000089a01007387 */ /* 0x0003e20000100a00 */
[----:B------:R-:W-:-:S02]  /*2990*/  IMAD.MOV.U32 R6, RZ, RZ, R212 ;  /* 0x000000ffff067224 */ /* 0x000fc400078e00d4 */
[----:B------:R-:W-:Y:S01]  /*29a0*/  IMAD.MOV.U32 R3, RZ, RZ, R213 ;  /* 0x000000ffff037224 */ /* 0x000fe200078e00d5 */
[----:B------:R-:W2:Y:S01]  /*29b0*/  LDL.LU.64 R214, [R1+0x270] ;  /* 0x0002700001d67983 */ /* 0x000ea20000300a00 */
[----:B------:R-:W-:Y:S02]  /*29c0*/  IMAD.MOV.U32 R8, RZ, RZ, R210 ;  /* 0x000000ffff087224 */ /* 0x000fe400078e00d2 */
[----:B------:R-:W-:Y:S01]  /*29d0*/  IMAD.MOV.U32 R7, RZ, RZ, R211 ;  /* 0x000000ffff077224 */ /* 0x000fe200078e00d3 */
[----:B------:R-:W2:Y:S01]  /*29e0*/  LDL.LU.64 R212, [R1+0x268] ;  /* 0x0002680001d47983 */ /* 0x000ea20000300a00 */
[----:B------:R-:W-:Y:S02]  /*29f0*/  IMAD.MOV.U32 R10, RZ, RZ, R208 ;  /* 0x000000ffff0a7224 */ /* 0x000fe400078e00d0 */
[----:B------:R-:W-:Y:S01]  /*2a00*/  IMAD.MOV.U32 R9, RZ, RZ, R209 ;  /* 0x000000ffff097224 */ /* 0x000fe200078e00d1 */
[----:B------:R-:W2:Y:S01]  /*2a10*/  LDL.LU.64 R210, [R1+0x260] ;  /* 0x0002600001d27983 */ /* 0x000ea20000300a00 */
        /* <DEDUP_REMOVED lines=77> */
[----:B------:R-:W2:Y:S04]  /*2ef0*/  LDL.LU.64 R158, [R1+0x190] ;  /* 0x00019000019e7983 */ /* 0x000ea80000300a00 */
[----:B------:R-:W2:Y:S04]  /*2f00*/  LDL.LU.64 R156, [R1+0x188] ;  /* 0x00018800019c7983 */ /* 0x000ea80000300a00 */
[----:B-1----:R-:W2:Y:S04]  /*2f10*/  LDL.LU.64 R154, [R1+0x180] ;  /* 0x00018000019a7983 */ /* 0x002ea80000300a00 */
[----:B------:R-:W2:Y:S01]  /*2f20*/  LDL.LU.64 R152, [R1+0x178] ;  /* 0x0001780001987983 */ /* 0x000ea20000300a00 */
[----:B------:R-:W-:Y:S01]  /*2f30*/  UIADD3 UR12, UR4, 0x204, URZ ;  /* 0x00000204040c7890 */ /* 0x000fe2000fffe03f */
[----:B------:R-:W-:Y:S01]  /*2f40*/  UMOV UR13, 0x40000040 ;  /* 0x40000040000d7882 */ /* 0x000fe20000000000 */
[----:B--2---:R-:W-:-:S07]  /*2f50*/  WARPGROUP.ARRIVE ;  /* 0x00000000000079c5 */ /* 0x004fce0000000000 */
[----:B------:R-:W-:Y:S01]  /*2f60*/  HGMMA.64x128x8.F32.TF32 R152, gdesc[UR12], R152, gsb0 ;  /* 0x05e000000c9879f0 */ /* 0x000fe20008002898 */
[----:B------:R-:W-:Y:S01]  /*2f70*/  UIADD3 UR12, UR4, 0x404, URZ ;  /* 0x00000404040c7890 */ /* 0x000fe2000fffe03f */
[----:B------:R-:W-:Y:S01]  /*2f80*/  UMOV UR13, 0x40000040 ;  /* 0x40000040000d7882 */ /* 0x000fe20000000000 */
        /* <DEDUP_REMOVED lines=15> */
[----:B-1----:R-:W2:Y:S04]  /*3080*/  LDL.LU R188, [R1] ;  /* 0x0000000001bc7983 */ /* 0x002ea80000300800 */
[----:B------:R-:W2:Y:S04]  /*3090*/  LDL.LU R189, [R1+0x4] ;  /* 0x0000040001bd7983 */ /* 0x000ea80000300800 */
[----:B------:R-:W2:Y:S04]  /*30a0*/  LDL.LU R190, [R1+0x8] ;  /* 0x0000080001be7983 */ /* 0x000ea80000300800 */
[----:B------:R-:W2:Y:S01]  /*30b0*/  LDL.LU R191, [R1+0xc] ;  /* 0x00000c0001bf7983 */ /* 0x000ea20000300800 */
[----:B------:R-:W-:-:S06]  /*30c0*/  WARPGROUP.ARRIVE ;  /* 0x00000000000079c5 */ /* 0x000fcc0000000000 */
[----:B------:R-:W-:Y:S01]  /*30d0*/  HGMMA.64x128x8.F32.TF32 R88, gdesc[UR12], R88, gsb0 ;  /* 0x05e000000c5879f0 */ /* 0x000fe20008002858 */
[----:B------:R-:W-:Y:S01]  /*30e0*/  UIADD3 UR12, UR4, 0x604, URZ ;  /* 0x00000604040c7890 */ /* 0x000fe2000fffe03f */
[----:B------:R-:W-:Y:S01]  /*30f0*/  UMOV UR13, 0x40000040 ;  /* 0x40000040000d7882 */ /* 0x000fe20000000000 */
        /* <DEDUP_REMOVED lines=10> */
[----:B------:R-:W-:Y:S01]  /*31a0*/  IMAD.MOV.U32 R205, RZ, RZ, R241 ;  /* 0x000000ffffcd7224 */ /* 0x000fe200078e00f1 */
[----:B------:R-:W-:-:S02]  /*31b0*/  WARPGROUP.DEPBAR.LE gsb0, 0x0 ;  /* 0x00008000000079c5 */ /* 0x000fc40000010000 */
[----:B------:R-:W-:-:S06]  /*31c0*/  WARPGROUP.ARRIVE ;  /* 0x00000000000079c5 */ /* 0x000fcc0000000000 */
[----:B------:R-:W-:Y:S01]  /*31d0*/  HGMMA.64x128x8.F32.TF32 R24, gdesc[UR12], R24, gsb0 ;  /* 0x05e000000c1879f0 */ /* 0x000fe20008002818 */
        /* <DEDUP_REMOVED lines=24> */
[----:B------:R-:W-:Y:S01]  /*3360*/  UIADD3 UR12, UR4, 0x6, URZ ;  /* 0x00000006040c7890 */ /* 0x000fe2000fffe03f */
[----:B------:R-:W-:Y:S01]  /*3370*/  IMAD.MOV.U32 R231, RZ, RZ, R23 ;  /* 0x000000ffffe77224 */ /* 0x000fe200078e0017 */
[----:B------:R-:W-:Y:S01]  /*3380*/  UIADD3 UR14, UR8, 0x6, URZ ;  /* 0x00000006080e7890 */ /* 0x000fe2000fffe03f */
[----:B------:R-:W-:Y:S01]  /*3390*/  IMAD.MOV.U32 R232, RZ, RZ, R22 ;  /* 0x000000ffffe87224 */ /* 0x000fe200078e0016 */
[----:B------:R-:W-:Y:S01]  /*33a0*/  UMOV UR13, 0x40000040 ;  /* 0x40000040000d7882 */ /* 0x000fe20000000000 */
[----:B------:R-:W-:Y:S01]  /*33b0*/  IMAD.MOV.U32 R233, RZ, RZ, R21 ;  /* 0x000000ffffe97224 */ /* 0x000fe200078e0015 */
[----:B------:R-:W-:Y:S01]  /*33c0*/  UMOV UR15, 0x40000040 ;  /* 0x40000040000f7882 */ /* 0x000fe20000000000 */
[----:B------:R-:W-:Y:S01]  /*33d0*/  IMAD.MOV.U32 R234, RZ, RZ, R20 ;  /* 0x000000ffffea7224 */ /* 0x000fe200078e0014 */
[----:B------:R1:W5:Y:S01]  /*33e0*/  LDL.LU R5, [R1+0x174] ;  /* 0x0001740001057983 */ /* 0x0003620000300800 */
[----:B------:R-:W-:-:S02]  /*33f0*/  IMAD.MOV.U32 R235, RZ, RZ, R19 ;  /* 0x000000ffffeb7224 */ /* 0x000fc400078e0013 */
[----:B------:R-:W-:Y:S01]  /*3400*/  IMAD.MOV.U32 R236, RZ, RZ, R18 ;  /* 0x000000ffffec7224 */ /* 0x000fe200078e0012 */
[----:B------:R1:W5:Y:S01]  /*3410*/  LDL.LU R4, [R1+0x170] ;  /* 0x0001700001047983 */ /* 0x0003620000300800 */
[----:B------:R-:W-:Y:S02]  /*3420*/  IMAD.MOV.U32 R237, RZ, RZ, R17 ;  /* 0x000000ffffed7224 */ /* 0x000fe400078e0011 */
[----:B------:R-:W-:Y:S02]  /*3430*/  IMAD.MOV.U32 R238, RZ, RZ, R16 ;  /* 0x000000ffffee7224 */ /* 0x000fe400078e0010 */
[----:B------:R-:W-:Y:S02]  /*3440*/  IMAD.MOV.U32 R239, RZ, RZ, R15 ;  /* 0x000000ffffef7224 */ /* 0x000fe400078e000f */
[----:B------:R-:W-:Y:S01]  /*3450*/  IMAD.MOV.U32 R240, RZ, RZ, R14 ;  /* 0x000000fffff07224 */ /* 0x000fe200078e000e */
[----:B------:R-:W-:-:S05]  /*3460*/  WARPGROUP.DEPBAR.LE gsb0, 0x0 ;  /* 0x00008000000079c5 */ /* 0x000fca0000010000 */
[----:B--2---:R-:W-:-:S06]  /*3470*/  WARPGROUP.ARRIVE ;  /* 0x00000000000079c5 */ /* 0x004fcc0000000000 */
        /* <DEDUP_REMOVED lines=34> */
[----:B--2---:R-:W2:Y:S04]  /*36a0*/  LDL.LU.64 R214, [R1+0x168] ;  /* 0x0001680001d67983 */ /* 0x004ea80000300a00 */
        /* <DEDUP_REMOVED lines=20> */
[----:B------:R-:W-:-:S07]  /*37f0*/  WARPGROUP.ARRIVE ;  /* 0x00000000000079c5 */ /* 0x000fce0000000000 */
[----:B------:R-:W-:Y:S01]  /*3800*/  HGMMA.64x128x8.F32.TF32 R88, gdesc[UR12], R88, gsb0 ;  /* 0x05e000000c5879f0 */ /* 0x000fe20008002858 */
[----:B------:R-:W-:Y:S01]  /*3810*/  UIADD3 UR12, UR4, 0x606, URZ ;  /* 0x00000606040c7890 */ /* 0x000fe2000fffe03f */
[----:B------:R-:W-:Y:S02]  /*3820*/  UMOV UR13, 0x40000040 ;  /* 0x40000040000d7882 */ /* 0x000fe40000000000 */
[----:B------:R-:W-:Y:S01]  /*3830*/  UMOV UR4, 0x1 ;  /* 0x0000000100047882 */ /* 0x000fe20000000000 */
[----:B------:R-:W-:Y:S02]  /*3840*/  WARPGROUP.DEPBAR.LE gsb0, 0x0 ;  /* 0x00008000000079c5 */ /* 0x000fe40000010000 */
[----:B------:R-:W-:-:S06]  /*3850*/  WARPGROUP.ARRIVE ;  /* 0x00000000000079c5 */ /* 0x000fcc0000000000 */
[----:B-1----:R-:W-:Y:S03]  /*3860*/  HGMMA.64x128x8.F32.TF32 R24, gdesc[UR12], R24, gsb0 ;  /* 0x05e000000c1879f0 */ /* 0x002fe60008002818 */
[----:B------:R-:W-:Y:S02]  /*3870*/  WARPGROUP.DEPBAR.LE gsb0, 0x0 ;  /* 0x00008000000079c5 */ /* 0x000fe40000010000 */
.L_x_14:
[----:B------:R-:W-:-:S04]  /*3880*/  UISETP.LT.AND UP0, UPT, UR5, 0x1, UPT ;  /* 0x000000010500788c */ /* 0x000fc8000bf01270 */
[----:B------:R-:W-:-:S04]  /*3890*/  USEL UR7, UR5, 0x1, UP0 ;  /* 0x0000000105077887 */ /* 0x000fc80008000000 */
[----:B------:R-:W-:-:S04]  /*38a0*/  UIADD3 UR7, UR5, -UR7, URZ ;  /* 0x8000000705077290 */ /* 0x000fc8000fffe03f */
[----:B------:R-:W-:-:S06]  /*38b0*/  UISETP.GE.AND UP0, UPT, UR7, 0x1, UPT ;  /* 0x000000010700788c */ /* 0x000fcc000bf06270 */
[----:B------:R-:W-:-:S13]  /*38c0*/  PLOP3.LUT P1, PT, PT, PT, UP0, 0x80, 0x0 ;  /* 0x000000000000781c */ /* 0x000fda0003f2f008 */
[----:B------:R-:W-:Y:S05]  /*38d0*/  @!P1 BRA `(.L_x_17) ;  /* 0x0000002800b09947 */ /* 0x000fea0003800000 */
[----:B------:R-:W-:Y:S01]  /*38e0*/  IMAD.MOV.U32 R3, RZ, RZ, RZ ;  /* 0x000000ffff037224 */ /* 0x000fe200078e00ff */
[----:B------:R-:W-:Y:S02]  /*38f0*/  ULOP3.LUT UR23, UR6, 0x1, URZ, 0xfc, !UPT ;  /* 0x0000000106177892 */ /* 0x000fe4000f8efc3f */
[----:B------:R-:W-:Y:S01]  /*3900*/  UISETP.NE.U32.AND UP0, UPT, UR4, URZ, UPT ;  /* 0x0000003f0400728c */ /* 0x000fe2000bf05070 */
[----:B------:R-:W-:Y:S01]  /*3910*/  UMOV UR8, UR7 ;  /* 0x0000000700087c82 */ /* 0x000fe20008000000 */
[----:B------:R-:W-:-:S09]  /*3920*/  UMOV UR5, URZ ;  /* 0x0000003f00057c82 */ /* 0x000fd20008000000 */
.L_x_22:
[----:B------:R-:W-:-:S06]  /*3930*/  UISETP.NE.AND UP1, UPT, UR23, 0x3, UPT ;  /* 0x000000031700788c */ /* 0x000fcc000bf25270 */
[----:B------:R-:W-:-:S13]  /*3940*/  PLOP3.LUT P2, PT, PT, PT, UP1, 0x80, 0x0 ;  /* 0x000000000000781c */ /* 0x000fda0003f4f018 */
[----:B------:R-:W-:Y:S05]  /*3950*/  @!P2 BRA `(.L_x_18) ;  /* 0x000000000004a947 */ /* 0x000fea0003800000 */
[----:B------:R-:W-:Y:S01]  /*3960*/  BPT.TRAP 0x1 ;  /* 0x000000040000795c */ /* 0x000fe20000300000 */
.L_x_18:
[----:B------:R-:W1:Y:S01]  /*3970*/  S2UR UR10, SR_CgaCtaId ;  /* 0x00000000000a79c3 */ /* 0x000e620000008800 */
[----:B------:R-:W-:Y:S01]  /*3980*/  UMOV UR9, 0x400 ;  /* 0x0000040000097882 */ /* 0x000fe20000000000 */
[----:B------:R-:W-:Y:S01]  /*3990*/  SHF.L.U32 R2, R3, 0x1f, RZ ;  /* 0x0000001f03027819 */ /* 0x000fe200000006ff */
[----:B-1----:R-:W-:-:S04]  /*39a0*/  ULEA UR9, UR10, UR9, 0x18 ;  /* 0x000000090a097291 */ /* 0x002fc8000f8ec03f */
[----:B------:R-:W-:-:S12]  /*39b0*/  ULEA UR10, UR4, UR9, 0x3 ;  /* 0x00000009040a7291 */ /* 0x000fd8000f8e183f */
.L_x_19:
[----:B-1----:R-:W-:-:S04]  /*39c0*/  IMAD.U32 R0, RZ, RZ, UR10 ;  /* 0x0000000aff007e24 */ /* 0x002fc8000f8e00ff */
[----:B------:R1:W2:Y:S03]  /*39d0*/  SYNCS.PHASECHK.TRANS64.TRYWAIT P1, [R0+URZ+0x30000], R2 ;  /* 0x03000002000075a7 */ /* 0x0002a6000802017f */
[----:B--2---:R-:W-:Y:S05]  /*39e0*/  @!P1 NANOSLEEP.SYNCS 0x989680 ;  /* 0x009896800000995d */ /* 0x004fea0003900000 */
[----:B------:R-:W2:Y:S02]  /*39f0*/  @!P1 SYNCS.PHASECHK.TRANS64 P1, [R0+URZ+0x30000], R2 ;  /* 0x03000002000095a7 */ /* 0x000ea4000802007f */
[----:B--2---:R-:W-:Y:S05]  /*3a00*/  @!P1 BRA `(.L_x_19) ;  /* 0xfffffffc00ec9947 */ /* 0x004fea000383ffff */
        /* <DEDUP_REMOVED lines=32> */
[----:B--2---:R-:W2:Y:S04]  /*3c10*/  LDL.LU.64 R24, [R1] ;  /* 0x0000000001187983 */ /* 0x004ea80000300a00 */
        /* <DEDUP_REMOVED lines=31> */
[----:B------:R-:W-:-:S02]  /*3e10*/  UIADD3 UR12, UR9, 0x20000, URZ ;  /* 0x00020000090c7890 */ /* 0x000fc4000fffe03f */
[----:B------:R-:W-:Y:S01]  /*3e20*/  USHF.R.U32.HI UR10, URZ, 0x4, UR9 ;  /* 0x000000043f0a7899 */ /* 0x000fe20008011609 */
[----:B-----5:R-:W-:Y:S01]  /*3e30*/  STL [R1+0x178], R5 ;  /* 0x0001780501007387 */ /* 0x020fe20000100800 */
[----:B------:R-:W-:Y:S02]  /*3e40*/  USHF.R.U32.HI UR12, URZ, 0x4, UR12 ;  /* 0x000000043f0c7899 */ /* 0x000fe4000801160c */
[----:B------:R-:W-:Y:S01]  /*3e50*/  ULOP3.LUT UR10, UR10, 0x3fff, URZ, 0xc0, !UPT ;  /* 0x00003fff0a0a7892 */ /* 0x000fe2000f8ec03f */
[----:B------:R3:W-:Y:S01]  /*3e60*/  STL [R1+0x174], R4 ;  /* 0x0001740401007387 */ /* 0x0007e20000100800 */
[----:B------:R-:W-:Y:S02]  /*3e70*/  ULOP3.LUT UR12, UR12, 0x3fff, URZ, 0xc0, !UPT ;  /* 0x00003fff0c0c7892 */ /* 0x000fe4000f8ec03f */
[----:B------:R-:W-:Y:S01]  /*3e80*/  ULOP3.LUT UR10, UR10, 0x10000, URZ, 0xfc, !UPT ;  /* 0x000100000a0a7892 */ /* 0x000fe2000f8efc3f */
[----:B------:R4:W-:Y:S01]  /*3e90*/  STL [R1+0x170], R3 ;  /* 0x0001700301007387 */ /* 0x0009e20000100800 */
[----:B------:R-:W-:-:S02]  /*3ea0*/  ULOP3.LUT UR12, UR12, 0x10000, URZ, 0xfc, !UPT ;  /* 0x000100000c0c7892 */ /* 0x000fc4000f8efc3f */
[----:B------:R-:W-:Y:S02]  /*3eb0*/  ULEA UR10, UR4, UR10, 0xb ;  /* 0x0000000a040a7291 */ /* 0x000fe4000f8e583f */
[----:B------:R-:W-:Y:S01]  /*3ec0*/  ULEA UR12, UR4, UR12, 0xa ;  /* 0x0000000c040c7291 */ /* 0x000fe2000f8e503f */
[----:B------:R-:W-:Y:S01]  /*3ed0*/  UMOV UR17, 0x40000040 ;  /* 0x4000004000117882 */ /* 0x000fe20000000000 */
[----:B------:R-:W-:-:S03]  /*3ee0*/  UMOV UR19, 0x40000040 ;  /* 0x4000004000137882 */ /* 0x000fc60000000000 */
[----:B------:R-:W-:Y:S02]  /*3ef0*/  UMOV UR16, UR10 ;  /* 0x0000000a00107c82 */ /* 0x000fe40008000000 */
[----:B------:R-:W-:Y:S01]  /*3f00*/  UMOV UR18, UR12 ;  /* 0x0000000c00127c82 */ /* 0x000fe20008000000 */
[----:B--2---:R-:W-:-:S06]  /*3f10*/  WARPGROUP.ARRIVE ;  /* 0x00000000000079c5 */ /* 0x004fcc0000000000 */
[----:B------:R-:W-:Y:S01]  /*3f20*/  HGMMA.64x128x8.F32.TF32 R24, gdesc[UR16], R24, UP0, gsb0 ;  /* 0x05e00000101879f0 */ /* 0x000fe2000b802818 */
[----:B------:R-:W-:Y:S01]  /*3f30*/  UIADD3 UR16, UR10, 0x200, URZ ;  /* 0x000002000a107890 */ /* 0x000fe2000fffe03f */
[----:B------:R-:W-:Y:S01]  /*3f40*/  UMOV UR17, 0x40000040 ;  /* 0x4000004000117882 */ /* 0x000fe20000000000 */
[----:B------:R-:W-:Y:S02]  /*3f50*/  WARPGROUP.DEPBAR.LE gsb0, 0x0 ;  /* 0x00008000000079c5 */ /* 0x000fe40000010000 */
[----:B------:R-:W-:Y:S01]  /*3f60*/  STL.64 [R1], R24 ;  /* 0x0000001801007387 */ /* 0x000fe20000100a00 */
[----:B-1----:R-:W-:Y:S02]  /*3f70*/  IMAD.MOV.U32 R2, RZ, RZ, R86 ;  /* 0x000000ffff027224 */ /* 0x002fe400078e0056 */
[----:B------:R-:W-:Y:S01]  /*3f80*/  IMAD.MOV.U32 R0, RZ, RZ, R87 ;  /* 0x000000ffff007224 */ /* 0x000fe200078e0057 */
[----:B------:R1:W-:Y:S01]  /*3f90*/  STL.64 [R1+0x8], R26 ;  /* 0x0000081a01007387 */ /* 0x0003e20000100a00 */
[----:B---3--:R-:W-:-:S02]  /*3fa0*/  IMAD.MOV.U32 R4, RZ, RZ, R84 ;  /* 0x000000ffff047224 */ /* 0x008fc400078e0054 */
[----:B----4-:R-:W-:Y:S01]  /*3fb0*/  IMAD.MOV.U32 R3, RZ, RZ, R85 ;  /* 0x000000ffff037224 */ /* 0x010fe200078e0055 */
        /* <DEDUP_REMOVED lines=40> */
[----:B------:R-:W-:Y:S01]  /*4240*/  IMAD.MOV.U32 R220, RZ, RZ, R56 ;  /* 0x000000ffffdc7224 */ /* 0x000fe200078e0038 */
[----:B------:R-:W-:Y:S01]  /*4250*/  WARPGROUP.ARRIVE ;  /* 0x00000000000079c5 */ /* 0x000fe20000000000 */
[----:B------:R-:W-:Y:S01]  /*4260*/  IMAD.MOV.U32 R221, RZ, RZ, R57 ;  /* 0x000000ffffdd7224 */ /* 0x000fe200078e0039 */
[----:B------:R-:W2:Y:S01]  /*4270*/  LDL.LU.64 R58, [R1+0x378] ;  /* 0x00037800013a7983 */ /* 0x000ea20000300a00 */
[----:B------:R-:W-:-:S02]  /*4280*/  IMAD.MOV.U32 R218, RZ, RZ, R54 ;  /* 0x000000ffffda7224 */ /* 0x000fc400078e0036 */
[----:B------:R-:W-:Y:S01]  /*4290*/  IMAD.MOV.U32 R219, RZ, RZ, R55 ;  /* 0x000000ffffdb7224 */ /* 0x000fe200078e0037 */
[----:B------:R-:W2:Y:S01]  /*42a0*/  LDL.LU.64 R56, [R1+0x370] ;  /* 0x0003700001387983 */ /* 0x000ea20000300a00 */
[----:B------:R-:W-:Y:S01]  /*42b0*/  IMAD.MOV.U32 R216, RZ, RZ, R52 ;  /* 0x000000ffffd87224 */ /* 0x000fe200078e0034 */
[----:B------:R-:W-:Y:S01]  /*42c0*/  HGMMA.64x128x8.F32.TF32 R152, gdesc[UR16], R152, UP0, gsb0 ;  /* 0x05e00000109879f0 */ /* 0x000fe2000b802898 */
        /* <DEDUP_REMOVED lines=41> */
[----:B------:R-:W-:-:S03]  /*4560*/  WARPGROUP.DEPBAR.LE gsb0, 0x0 ;  /* 0x00008000000079c5 */ /* 0x000fc60000010000 */
        /* <DEDUP_REMOVED lines=14> */
[----:B-1----:R-:W3:Y:S04]  /*4650*/  LDL.LU R188, [R1] ;  /* 0x0000000001bc7983 */ /* 0x002ee80000300800 */
[----:B------:R-:W3:Y:S04]  /*4660*/  LDL.LU R189, [R1+0x4] ;  /* 0x0000040001bd7983 */ /* 0x000ee80000300800 */
[----:B------:R-:W3:Y:S04]  /*4670*/  LDL.LU R190, [R1+0x8] ;  /* 0x0000080001be7983 */ /* 0x000ee80000300800 */
[----:B------:R-:W3:Y:S01]  /*4680*/  LDL.LU R191, [R1+0xc] ;  /* 0x00000c0001bf7983 */ /* 0x000ee20000300800 */
[----:B------:R-:W-:Y:S01]  /*4690*/  UIADD3 UR16, UR10, 0x400, URZ ;  /* 0x000004000a107890 */ /* 0x000fe2000fffe03f */
[----:B------:R-:W-:Y:S01]  /*46a0*/  WARPGROUP.ARRIVE ;  /* 0x00000000000079c5 */ /* 0x000fe20000000000 */
[----:B------:R-:W-:-:S07]  /*46b0*/  UMOV UR17, 0x40000040 ;  /* 0x4000004000117882 */ /* 0x000fce0000000000 */
[----:B------:R-:W-:Y:S01]  /*46c0*/  HGMMA.64x128x8.F32.TF32 R88, gdesc[UR16], R88, UP0, gsb0 ;  /* 0x05e00000105879f0 */ /* 0x000fe2000b802858 */
        /* <DEDUP_REMOVED lines=14> */
[----:B--2---:R-:W-:-:S06]  /*47b0*/  WARPGROUP.ARRIVE ;  /* 0x00000000000079c5 */ /* 0x004fcc0000000000 */
[----:B------:R-:W-:Y:S01]  /*47c0*/  HGMMA.64x128x8.F32.TF32 R24, gdesc[UR16], R24, UP0, gsb0 ;  /* 0x05e00000101879f0 */ /* 0x000fe2000b802818 */
        /* <DEDUP_REMOVED lines=36> */
[----:B------:R-:W-:-:S02]  /*4a10*/  UIADD3 UR16, UR10, 0x2, URZ ;  /* 0x000000020a107890 */ /* 0x000fc4000fffe03f */
[----:B------:R-:W-:Y:S01]  /*4a20*/  UIADD3 UR18, UR12, 0x2, URZ ;  /* 0x000000020c127890 */ /* 0x000fe2000fffe03f */
[----:B------:R-:W-:Y:S01]  /*4a30*/  UMOV UR17, 0x40000040 ;  /* 0x4000004000117882 */ /* 0x000fe20000000000 */
[----:B------:R-:W-:Y:S01]  /*4a40*/  UMOV UR19, 0x40000040 ;  /* 0x4000004000137882 */ /* 0x000fe20000000000 */
[----:B------:R-:W-:Y:S02]  /*4a50*/  WARPGROUP.DEPBAR.LE gsb0, 0x0 ;  /* 0x00008000000079c5 */ /* 0x000fe40000010000 */
[----:B---3--:R-:W-:-:S06]  /*4a60*/  WARPGROUP.ARRIVE ;  /* 0x00000000000079c5 */ /* 0x008fcc0000000000 */
        /* <DEDUP_REMOVED lines=302> */
[----:B------:R-:W-:-:S02]  /*5d50*/  IMAD.MOV.U32 R235, RZ, RZ, R20 ;  /* 0x000000ffffeb7224 */ /* 0x000fc400078e0014 */
[----:B------:R-:W-:Y:S02]  /*5d60*/  IMAD.MOV.U32 R236, RZ, RZ, R19 ;  /* 0x000000ffffec7224 */ /* 0x000fe400078e0013 */
[----:B------:R-:W-:Y:S02]  /*5d70*/  IMAD.MOV.U32 R237, RZ, RZ, R18 ;  /* 0x000000ffffed7224 */ /* 0x000fe400078e0012 */
[----:B------:R-:W-:Y:S02]  /*5d80*/  IMAD.MOV.U32 R238, RZ, RZ, R17 ;  /* 0x000000ffffee7224 */ /* 0x000fe400078e0011 */
[----:B------:R-:W-:Y:S02]  /*5d90*/  IMAD.MOV.U32 R239, RZ, RZ, R16 ;  /* 0x000000ffffef7224 */ /* 0x000fe400078e0010 */
[----:B------:R-:W-:Y:S01]  /*5da0*/  IMAD.MOV.U32 R240, RZ, RZ, R15 ;  /* 0x000000fffff07224 */ /* 0x000fe200078e000f */
[----:B------:R-:W-:Y:S01]  /*5db0*/  UMOV UR12, UR14 ;  /* 0x0000000e000c7c82 */ /* 0x000fe20008000000 */
[----:B------:R-:W-:Y:S01]  /*5dc0*/  UMOV UR14, UR16 ;  /* 0x00000010000e7c82 */ /* 0x000fe20008000000 */
[----:B------:R1:W5:Y:S04]  /*5dd0*/  LDL.LU R5, [R1+0x178] ;  /* 0x0001780001057983 */ /* 0x0003680000300800 */
[----:B------:R1:W5:Y:S04]  /*5de0*/  LDL.LU R4, [R1+0x174] ;  /* 0x0001740001047983 */ /* 0x0003680000300800 */
[----:B------:R1:W5:Y:S01]  /*5df0*/  LDL.LU R3, [R1+0x170] ;  /* 0x0001700001037983 */ /* 0x0003620000300800 */
[----:B------:R-:W-:-:S02]  /*5e00*/  WARPGROUP.DEPBAR.LE gsb0, 0x0 ;  /* 0x00008000000079c5 */ /* 0x000fc40000010000 */
        /* <DEDUP_REMOVED lines=59> */
[----:B------:R-:W-:Y:S01]  /*61c0*/  UMOV UR13, 0x40000040 ;  /* 0x40000040000d7882 */ /* 0x000fe20000000000 */
[----:B------:R-:W-:Y:S02]  /*61d0*/  WARPGROUP.DEPBAR.LE gsb0, 0x0 ;  /* 0x00008000000079c5 */ /* 0x000fe40000010000 */
[----:B------:R-:W-:-:S07]  /*61e0*/  WARPGROUP.ARRIVE ;  /* 0x00000000000079c5 */ /* 0x000fce0000000000 */
[----:B------:R-:W-:Y:S03]  /*61f0*/  HGMMA.64x128x8.F32.TF32 R24, gdesc[UR12], R24, gsb0 ;  /* 0x05e000000c1879f0 */ /* 0x000fe60008002818 */
[----:B------:R-:W-:Y:S02]  /*6200*/  WARPGROUP.DEPBAR.LE gsb0, 0x0 ;  /* 0x00008000000079c5 */ /* 0x000fe40000010000 */
[----:B-1----:R-:W-:Y:S05]  /*6210*/  @!P2 BRA `(.L_x_20) ;  /* 0x000000000004a947 */ /* 0x002fea0003800000 */
[----:B------:R-:W-:Y:S01]  /*6220*/  BPT.TRAP 0x1 ;  /* 0x000000040000795c */ /* 0x000fe20000300000 */
.L_x_20:
[----:B-----5:R-:W-:Y:S01]  /*6230*/  ISETP.NE.AND P1, PT, R4, RZ, PT ;  /* 0x000000ff0400720c */ /* 0x020fe20003f25270 */
[----:B------:R-:W-:Y:S01]  /*6240*/  IMAD.U32 R0, RZ, RZ, UR5 ;  /* 0x00000005ff007e24 */ /* 0x000fe2000f8e00ff */
[----:B------:R-:W-:-:S11]  /*6250*/  UISETP.GT.U32.AND UP0, UPT, UR6, 0x1, UPT ;  /* 0x000000010600788c */ /* 0x000fd6000bf04070 */
[----:B------:R-:W-:-:S05]  /*6260*/  @P1 LEA R0, R0, UR9, 0x3 ;  /* 0x0000000900001c11 */ /* 0x000fca000f8e18ff */
[----:B------:R-:W-:-:S05]  /*6270*/  @P1 VIADD R0, R0, 0x30020 ;  /* 0x0003002000001836 */ /* 0x000fca0000000000 */
[----:B------:R-:W-:-:S04]  /*6280*/  @P1 PRMT R0, R5, 0x654, R0 ;  /* 0x0000065405001816 */ /* 0x000fc80000000000 */
[----:B------:R1:W-:Y:S01]  /*6290*/  @P1 SYNCS.ARRIVE.TRANS64.RED.A1T0 RZ, [R0+URZ], RZ ;  /* 0x000000ff00ff19a7 */ /* 0x0003e2000810043f */
[----:B------:R-:W-:-:S13]  /*62a0*/  PLOP3.LUT P1, PT, PT, PT, UP0, 0x80, 0x0 ;  /* 0x000000000000781c */ /* 0x000fda0003f2f008 */
[----:B-1----:R-:W-:Y:S05]  /*62b0*/  @P1 BRA `(.L_x_21) ;  /* 0x0000000000041947 */ /* 0x002fea0003800000 */
[----:B------:R-:W-:Y:S01]  /*62c0*/  BPT.TRAP 0x1 ;  /* 0x000000040000795c */ /* 0x000fe20000300000 */
.L_x_21:
[----:B------:R-:W-:Y:S02]  /*62d0*/  UISETP.GT.AND UP2, UPT, UR8, 0x1, UPT ;  /* 0x000000010800788c */ /* 0x000fe4000bf44270 */
[----:B------:R-:W-:Y:S02]  /*62e0*/  UIADD3 UR4, UR4, 0x1, URZ ;  /* 0x0000000104047890 */ /* 0x000fe4000fffe03f */
[----:B------:R-:W-:Y:S02]  /*62f0*/  UIADD3 UR5, UR5, 0x1, URZ ;  /* 0x0000000105057890 */ /* 0x000fe4000fffe03f */
[----:B------:R-:W-:Y:S01]  /*6300*/  PLOP3.LUT P1, PT, PT, PT, UP2, 0x80, 0x0 ;  /* 0x000000000000781c */ /* 0x000fe20003f2f028 */
[----:B------:R-:W-:Y:S02]  /*6310*/  UISETP.NE.AND UP0, UPT, UR4, 0x4, UPT ;  /* 0x000000040400788c */ /* 0x000fe4000bf05270 */
[----:B------:R-:W-:Y:S02]  /*6320*/  UISETP.NE.AND UP1, UPT, UR5, 0x4, UPT ;  /* 0x000000040500788c */ /* 0x000fe4000bf25270 */
[----:B------:R-:W-:-:S02]  /*6330*/  USEL UR9, URZ, 0x1, UP0 ;  /* 0x000000013f097887 */ /* 0x000fc40008000000 */
[----:B------:R-:W-:Y:S02]  /*6340*/  USEL UR4, UR4, URZ, UP0 ;  /* 0x0000003f04047287 */ /* 0x000fe40008000000 */
[----:B------:R-:W-:Y:S02]  /*6350*/  UIADD3 UR8, UR8, -0x1, URZ ;  /* 0xffffffff08087890 */ /* 0x000fe4000fffe03f */
[----:B------:R-:W-:Y:S01]  /*6360*/  USEL UR5, UR5, URZ, UP1 ;  /* 0x0000003f05057287 */ /* 0x000fe20008800000 */
[----:B------:R-:W-:Y:S01]  /*6370*/  LOP3.LUT R3, R3, UR9, RZ, 0x3c, !PT ;  /* 0x0000000903037c12 */ /* 0x000fe2000f8e3cff */
[----:B------:R-:W-:Y:S01]  /*6380*/  UPLOP3.LUT UP0, UPT, UPT, UPT, UPT, 0x80, 0x0 ;  /* 0x000000000000789c */ /* 0x000fe20003f0f070 */
[----:B------:R-:W-:Y:S10]  /*6390*/  @P1 BRA `(.L_x_22) ;  /* 0xffffffd400641947 */ /* 0x000ff4000383ffff */
.L_x_17:
[----:B------:R-:W-:Y:S05]  /*63a0*/  @!P0 BRA `(.L_x_23) ;  /* 0x00000000004c8947 */ /* 0x000fea0003800000 */
[----:B------:R-:W-:-:S04]  /*63b0*/  ULOP3.LUT UR4, UR6, 0x1, URZ, 0xfc, !UPT ;  /* 0x0000000106047892 */ /* 0x000fc8000f8efc3f */
[----:B------:R-:W-:-:S06]  /*63c0*/  UISETP.NE.AND UP0, UPT, UR4, 0x3, UPT ;  /* 0x000000030400788c */ /* 0x000fcc000bf05270 */
[----:B------:R-:W-:-:S13]  /*63d0*/  PLOP3.LUT P0, PT, PT, PT, UP0, 0x80, 0x0 ;  /* 0x000000000000781c */ /* 0x000fda0003f0f008 */
[----:B------:R-:W-:Y:S05]  /*63e0*/  @!P0 BRA `(.L_x_24) ;  /* 0x0000000000048947 */ /* 0x000fea0003800000 */
[----:B------:R-:W-:Y:S01]  /*63f0*/  BPT.TRAP 0x1 ;  /* 0x000000040000795c */ /* 0x000fe20000300000 */
.L_x_24:
[----:B-----5:R-:W-:Y:S01]  /*6400*/  ISETP.NE.AND P0, PT, R4, RZ, PT ;  /* 0x000000ff0400720c */ /* 0x020fe20003f05270 */
[----:B------:R-:W-:-:S12]  /*6410*/  UISETP.GT.U32.AND UP0, UPT, UR6, 0x1, UPT ;  /* 0x000000010600788c */ /* 0x000fd8000bf04070 */
[----:B------:R-:W1:Y:S01]  /*6420*/  @P0 S2R R2, SR_CgaCtaId ;  /* 0x0000000000020919 */ /* 0x000e620000008800 */
[----:B------:R-:W-:-:S04]  /*6430*/  @P0 MOV R0, 0x400 ;  /* 0x0000040000000802 */ /* 0x000fc80000000f00 */
[----:B-1----:R-:W-:Y:S01]  /*6440*/  @P0 LEA R2, R2, R0, 0x18 ;  /* 0x0000000002020211 */ /* 0x002fe200078ec0ff */
[----:B------:R-:W-:-:S04]  /*6450*/  IMAD.U32 R0, RZ, RZ, UR7 ;  /* 0x00000007ff007e24 */ /* 0x000fc8000f8e00ff */
[----:B------:R-:W-:-:S05]  /*6460*/  @P0 IMAD.SHL.U32 R0, R0, 0x8, RZ ;  /* 0x0000000800000824 */ /* 0x000fca00078e00ff */
[----:B------:R-:W-:-:S04]  /*6470*/  @P0 LOP3.LUT R0, R0, 0x18, RZ, 0xc0, !PT ;  /* 0x0000001800000812 */ /* 0x000fc800078ec0ff */
[----:B------:R-:W-:-:S04]  /*6480*/  @P0 IADD3 R0, R2, 0x30020, R0 ;  /* 0x0003002002000810 */ /* 0x000fc80007ffe000 */
[----:B------:R-:W-:-:S04]  /*6490*/  @P0 PRMT R5, R5, 0x654, R0 ;  /* 0x0000065405050816 */ /* 0x000fc80000000000 */
[----:B------:R1:W-:Y:S01]  /*64a0*/  @P0 SYNCS.ARRIVE.TRANS64.RED.A1T0 RZ, [R5+URZ], RZ ;  /* 0x000000ff05ff09a7 */ /* 0x0003e2000810043f */
[----:B------:R-:W-:-:S13]  /*64b0*/  PLOP3.LUT P0, PT, PT, PT, UP0, 0x80, 0x0 ;  /* 0x000000000000781c */ /* 0x000fda0003f0f008 */
[----:B-1----:R-:W-:Y:S05]  /*64c0*/  @P0 BRA `(.L_x_23) ;  /* 0x0000000000040947 */ /* 0x002fea0003800000 */
[----:B------:R-:W-:Y:S01]  /*64d0*/  BPT.TRAP 0x1 ;  /* 0x000000040000795c */ /* 0x000fe20000300000 */
.L_x_23:
[----:B------:R-:W1:Y:S01]  /*64e0*/  S2R R2, SR_TID.X ;  /* 0x0000000000027919 */ /* 0x000e620000002100 */
[----:B------:R-:W-:Y:S01]  /*64f0*/  ULDC.64 UR4, c[0x0][0x280] ;  /* 0x0000a00000047ab9 */ /* 0x000fe20000000a00 */
[----:B-----5:R-:W2:Y:S01]  /*6500*/  S2R R4, SR_CTAID.Y ;  /* 0x0000000000047919 */ /* 0x020ea20000002600 */
[----:B------:R-:W3:Y:S01]  /*6510*/  S2R R5, SR_CTAID.X ;  /* 0x0000000000057919 */ /* 0x000ee20000002500 */
[----:B-1----:R-:W-:-:S04]  /*6520*/  SHF.R.S32.HI R0, RZ, 0x1f, R2 ;  /* 0x0000001fff007819 */ /* 0x002fc80000011402 */
[----:B------:R-:W-:Y:S01]  /*6530*/  LEA.HI R0, R0, R2, RZ, 0x7 ;  /* 0x0000000200007211 */ /* 0x000fe200078f38ff */
[----:B--2---:R-:W-:-:S03]  /*6540*/  IMAD.SHL.U32 R4, R4, 0x80, RZ ;  /* 0x0000008004047824 */ /* 0x004fc600078e00ff */
[----:B------:R-:W-:Y:S02]  /*6550*/  LOP3.LUT R0, R0, 0xffffff80, RZ, 0xc0, !PT ;  /* 0xffffff8000007812 */ /* 0x000fe400078ec0ff */
[----:B------:R-:W-:-:S03]  /*6560*/  ISETP.GE.AND P0, PT, R4, UR5, PT ;  /* 0x0000000504007c0c */ /* 0x000fc6000bf06270 */
[----:B------:R-:W-:-:S05]  /*6570*/  IMAD.IADD R0, R2, 0x1, -R0 ;  /* 0x0000000102007824 */ /* 0x000fca00078e0a00 */
[----:B------:R-:W-:-:S04]  /*6580*/  SHF.R.S32.HI R3, RZ, 0x1f, R0 ;  /* 0x0000001fff037819 */ /* 0x000fc80000011400 */
[CC--:B------:R-:W-:Y:S02]  /*6590*/  LEA.HI R2, R3.reuse, R0.reuse, RZ, 0x2 ;  /* 0x0000000003027211 */ /* 0x0c0fe400078f10ff */
[----:B------:R-:W-:Y:S02]  /*65a0*/  LEA.HI R3, R3, R0, RZ, 0x5 ;  /* 0x0000000003037211 */ /* 0x000fe400078f28ff */
[--C-:B------:R-:W-:Y:S02]  /*65b0*/  SHF.R.S32.HI R14, RZ, 0x2, R2.reuse ;  /* 0x00000002ff0e7819 */ /* 0x100fe40000011402 */
[----:B------:R-:W-:Y:S02]  /*65c0*/  SHF.R.S32.HI R15, RZ, 0x1f, R2 ;  /* 0x0000001fff0f7819 */ /* 0x000fe40000011402 */
[----:B------:R-:W-:Y:S02]  /*65d0*/  LOP3.LUT R2, R2, 0x7ffffffc, RZ, 0xc0, !PT ;  /* 0x7ffffffc02027812 */ /* 0x000fe400078ec0ff */
[----:B------:R-:W-:-:S03]  /*65e0*/  LEA.HI R15, R15, R14, RZ, 0x3 ;  /* 0x0000000e0f0f7211 */ /* 0x000fc600078f18ff */
[----:B------:R-:W-:Y:S01]  /*65f0*/  IMAD.IADD R2, R0, 0x1, -R2 ;  /* 0x0000000100027824 */ /* 0x000fe200078e0a02 */
[----:B------:R-:W-:-:S03]  /*6600*/  LOP3.LUT R15, R15, 0xfffffff8, RZ, 0xc0, !PT ;  /* 0xfffffff80f0f7812 */ /* 0x000fc600078ec0ff */
[----:B------:R-:W-:Y:S02]  /*6610*/  IMAD.SHL.U32 R0, R2, 0x2, RZ ;  /* 0x0000000202007824 */ /* 0x000fe400078e00ff */
[----:B------:R-:W-:-:S03]  /*6620*/  IMAD.IADD R14, R14, 0x1, -R15 ;  /* 0x000000010e0e7824 */ /* 0x000fc600078e0a0f */
[----:B------:R-:W-:Y:S02]  /*6630*/  SHF.R.S32.HI R2, RZ, 0x1f, R0 ;  /* 0x0000001fff027819 */ /* 0x000fe40000011400 */
[----:B------:R-:W-:Y:S02]  /*6640*/  IADD3 R10, P1, R4, R0, RZ ;  /* 0x00000000040a7210 */ /* 0x000fe40007f3e0ff */
[----:B------:R-:W-:Y:S02]  /*6650*/  IADD3 R0, -R0, UR5, -R4 ;  /* 0x0000000500007c10 */ /* 0x000fe4000fffe904 */
[----:B------:R-:W-:Y:S01]  /*6660*/  LEA.HI.X.SX32 R11, R4, R2, 0x1, P1 ;  /* 0x00000002040b7211 */ /* 0x000fe200008f0eff */
[----:B---3--:R-:W-:Y:S01]  /*6670*/  IMAD.SHL.U32 R4, R5, 0x100, RZ ;  /* 0x0000010005047824 */ /* 0x008fe200078e00ff */
[----:B------:R-:W-:Y:S02]  /*6680*/  SHF.R.S32.HI R15, RZ, 0x1f, R14 ;  /* 0x0000001fff0f7819 */ /* 0x000fe4000001140e */
[----:B------:R-:W-:-:S02]  /*6690*/  SHF.R.S32.HI R2, RZ, 0x5, R3 ;  /* 0x00000005ff027819 */ /* 0x000fc40000011403 */
[----:B------:R-:W-:Y:S01]  /*66a0*/  ISETP.GE.OR P0, PT, R4, UR4, P0 ;  /* 0x0000000404007c0c */ /* 0x000fe20008706670 */
[----:B------:R-:W-:-:S04]  /*66b0*/  IMAD.WIDE R12, R5, 0x100, R14 ;  /* 0x00000100050c7825 */ /* 0x000fc800078e020e */
[----:B------:R-:W-:-:S04]  /*66c0*/  IMAD.WIDE R12, R2, 0x10, R12 ;  /* 0x00000010020c7825 */ /* 0x000fc800078e020c */
[----:B------:R-:W-:-:S05]  /*66d0*/  IMAD R2, R2, -0x10, -R4 ;  /* 0xfffffff002027824 */ /* 0x000fca00078e0a04 */
[----:B------:R-:W-:Y:S01]  /*66e0*/  IADD3 R14, R2, UR4, -R14 ;  /* 0x00000004020e7c10 */ /* 0x000fe2000fffe80e */
[----:B------:R-:W-:Y:S06]  /*66f0*/  @P0 EXIT ;  /* 0x000000000000094d */ /* 0x000fec0003800000 */
[----:B------:R-:W-:Y:S01]  /*6700*/  FSETP.NEU.AND P2, PT, RZ, UR22, PT ;  /* 0x00000016ff007c0b */ /* 0x000fe2000bf4d000 */
[----:B------:R-:W-:Y:S01]  /*6710*/  ULDC.64 UR14, c[0x0][0x5d0] ;  /* 0x00017400000e7ab9 */ /* 0x000fe20000000a00 */
[----:B------:R-:W-:Y:S01]  /*6720*/  ISETP.GT.AND P1, PT, R14, RZ, PT ;  /* 0x000000ff0e00720c */ /* 0x000fe20003f24270 */
[----:B------:R-:W-:Y:S01]  /*6730*/  IMAD R2, R13, UR14, RZ ;  /* 0x0000000e0d027c24 */ /* 0x000fe2000f8e02ff */
[----:B------:R-:W-:Y:S02]  /*6740*/  USHF.L.U64.HI UR5, UR14, 0x3, UR15 ;  /* 0x000000030e057899 */ /* 0x000fe4000801020f */
[----:B------:R-:W-:Y:S01]  /*6750*/  IMAD.WIDE.U32 R4, R12, UR14, R10 ;  /* 0x0000000e0c047c25 */ /* 0x000fe2000f8e000a */
[----:B------:R-:W-:Y:S01]  /*6760*/  USHF.L.U32 UR4, UR14, 0x3, URZ ;  /* 0x000000030e047899 */ /* 0x000fe2000800063f */
[----:B------:R-:W-:Y:S02]  /*6770*/  ISETP.GT.AND P0, PT, R0, RZ, P1 ;  /* 0x000000ff0000720c */ /* 0x000fe40000f04270 */
[----:B------:R-:W-:-:S04]  /*6780*/  IMAD R2, R12, UR15, R2 ;  /* 0x0000000f0c027c24 */ /* 0x000fc8000f8e0202 */
[----:B------:R-:W-:Y:S01]  /*6790*/  IMAD.IADD R3, R5, 0x1, R2 ;  /* 0x0000000105037824 */ /* 0x000fe200078e0202 */
[----:B------:R-:W-:Y:S06]  /*67a0*/  @!P2 BRA `(.L_x_25) ;  /* 0x000000ac00f8a947 */ /* 0x000fec0003800000 */
[----:B------:R-:W-:Y:S01]  /*67b0*/  ULDC.64 UR6, c[0x0][0x5c8] ;  /* 0x0001720000067ab9 */ /* 0x000fe20000000a00 */
[----:B------:R-:W-:Y:S01]  /*67c0*/  ULDC.64 UR16, c[0x0][0x5b0] ;  /* 0x00016c0000107ab9 */ /* 0x000fe20000000a00 */
[C---:B------:R-:W-:Y:S01]  /*67d0*/  LEA R2, P2, R4.reuse, UR6, 0x2 ;  /* 0x0000000604027c11 */ /* 0x040fe2000f8410ff */
[----:B------:R-:W-:Y:S01]  /*67e0*/  IMAD R6, R13, UR16, RZ ;  /* 0x000000100d067c24 */ /* 0x000fe2000f8e02ff */
[----:B------:R-:W-:Y:S01]  /*67f0*/  ULDC.64 UR18, c[0x0][0x5a8] ;  /* 0x00016a0000127ab9 */ /* 0x000fe20000000a00 */
[----:B------:R-:W2:Y:S01]  /*6800*/  LDL.LU R7, [R1] ;  /* 0x0000000001077983 */ /* 0x000ea20000300800 */
[----:B------:R-:W-:Y:S01]  /*6810*/  LEA.HI.X R3, R4, UR7, R3, 0x2, P2 ;  /* 0x0000000704037c11 */ /* 0x000fe200090f1403 */
[C---:B------:R-:W-:Y:S02]  /*6820*/  IMAD R6, R12.reuse, UR17, R6 ;  /* 0x000000110c067c24 */ /* 0x040fe4000f8e0206 */
[----:B------:R-:W-:-:S04]  /*6830*/  IMAD.WIDE.U32 R4, R12, UR16, R10 ;  /* 0x000000100c047c25 */ /* 0x000fc8000f8e000a */
[----:B------:R-:W-:Y:S01]  /*6840*/  IMAD.IADD R5, R5, 0x1, R6 ;  /* 0x0000000105057824 */ /* 0x000fe200078e0206 */
[----:B------:R-:W-:-:S04]  /*6850*/  LEA R8, P2, R4, UR18, 0x2 ;  /* 0x0000001204087c11 */ /* 0x000fc8000f8410ff */
[----:B------:R-:W-:-:S05]  /*6860*/  LEA.HI.X R9, R4, UR19, R5, 0x2, P2 ;  /* 0x0000001304097c11 */ /* 0x000fca00090f1405 */
[----:B------:R-:W3:Y:S01]  /*6870*/  @P0 LDG.E.LTC128B R15, desc[UR20][R8.64] ;  /* 0x00000014080f0981 */ /* 0x000ee2000c1e1920 */
[----:B------:R-:W-:Y:S01]  /*6880*/  ISETP.GT.AND P2, PT, R0, 0x1, P1 ;  /* 0x000000010000780c */ /* 0x000fe20000f44270 */
[----:B------:R-:W-:Y:S01]  /*6890*/  BSSY B0, `(.L_x_26) ;  /* 0x0000008000007945 */ /* 0x000fe20003800000 */
[----:B---3--:R-:W-:-:S05]  /*68a0*/  LOP3.LUT R4, R15, 0xffffe000, RZ, 0xc0, !PT ;  /* 0xffffe0000f047812 */ /* 0x008fca00078ec0ff */
[----:B------:R-:W-:-:S04]  /*68b0*/  FMUL R4, R4, UR22 ;  /* 0x0000001604047c20 */ /* 0x000fc80008400000 */
[----:B--2---:R-:W-:-:S05]  /*68c0*/  FFMA R4, R7, UR11, R4 ;  /* 0x0000000b07047c23 */ /* 0x004fca0008000004 */
[----:B------:R-:W-:-:S05]  /*68d0*/  F2FP.TF32.F32.PACK_B R4, R4 ;  /* 0x00000004ff04723e */ /* 0x000fca00024050ff */
[----:B------:R1:W-:Y:S01]  /*68e0*/  @P0 STG.E desc[UR20][R2.64], R4 ;  /* 0x0000000402000986 */ /* 0x0003e2000c101914 */
[----:B------:R-:W-:Y:S05]  /*68f0*/  @!P2 BRA `(.L_x_27) ;  /* 0x000000000004a947 */ /* 0x000fea0003800000 */
[----:B------:R2:W5:Y:S02]  /*6900*/  LDG.E.LTC128B R15, desc[UR20][R8.64+0x4] ;  /* 0x00000414080f7981 */ /* 0x000564000c1e1920 */
.L_x_27:
[----:B------:R-:W-:Y:S05]  /*6910*/  BSYNC B0 ;  /* 0x0000000000007941 */ /* 0x000fea0003800000 */
.L_x_26:
[----:B------:R-:W3:Y:S01]  /*6920*/  LDL.LU R5, [R1+0x4] ;  /* 0x0000040001057983 */ /* 0x000ee20000300800 */
[----:B-1---5:R-:W-:Y:S01]  /*6930*/  LOP3.LUT R4, R15, 0xffffe000, RZ, 0xc0, !PT ;  /* 0xffffe0000f047812 */ /* 0x022fe200078ec0ff */
[----:B------:R-:W-:Y:S02]  /*6940*/  USHF.L.U64.HI UR13, UR16, 0x3, UR17 ;  /* 0x00000003100d7899 */ /* 0x000fe40008010211 */
[----:B------:R-:W-:Y:S02]  /*6950*/  USHF.L.U32 UR12, UR16, 0x3, URZ ;  /* 0x00000003100c7899 */ /* 0x000fe4000800063f */
[----:B------:R-:W-:Y:S02]  /*6960*/  IMAD.U32 R17, RZ, RZ, UR16 ;  /* 0x00000010ff117e24 */ /* 0x000fe4000f8e00ff */
[----:B------:R-:W-:Y:S01]  /*6970*/  FMUL R4, R4, UR22 ;  /* 0x0000001604047c20 */ /* 0x000fe20008400000 */
[----:B------:R-:W4:Y:S03]  /*6980*/  LDL.LU R18, [R1+0x8] ;  /* 0x0000080001127983 */ /* 0x000f260000300800 */
[----:B---3--:R-:W-:-:S05]  /*6990*/  FFMA R4, R5, UR11, R4 ;  /* 0x0000000b05047c23 */ /* 0x008fca0008000004 */
[----:B------:R-:W-:-:S05]  /*69a0*/  F2FP.TF32.F32.PACK_B R4, R4 ;  /* 0x00000004ff04723e */ /* 0x000fca00024050ff */
[----:B------:R1:W-:Y:S02]  /*69b0*/  @P2 STG.E desc[UR20][R2.64+0x4], R4 ;  /* 0x0000040402002986 */ /* 0x0003e4000c101914 */
[----:B-1----:R-:W-:-:S03]  /*69c0*/  IMAD.WIDE.U32 R4, R12, R17, UR12 ;  /* 0x0000000c0c047e25 */ /* 0x002fc6000f8e0011 */
[----:B------:R-:W-:-:S04]  /*69d0*/  IADD3 R4, P0, R10, R4, RZ ;  /* 0x000000040a047210 */ /* 0x000fc80007f1e0ff */
[----:B------:R-:W-:Y:S02]  /*69e0*/  IADD3.X R5, R11, R6, R5, P0, !PT ;  /* 0x000000060b057210 */ /* 0x000fe400007fe405 */
[----:B------:R-:W-:Y:S02]  /*69f0*/  ISETP.GT.AND P0, PT, R14, 0x8, PT ;  /* 0x000000080e00780c */ /* 0x000fe40003f04270 */
[----:B------:R-:W-:Y:S02]  /*6a00*/  LEA R6, P3, R4, UR18, 0x2 ;  /* 0x0000001204067c11 */ /* 0x000fe4000f8610ff */
[----:B------:R-:W-:Y:S02]  /*6a10*/  ISETP.GT.AND P2, PT, R0, RZ, P0 ;  /* 0x000000ff0000720c */ /* 0x000fe40000744270 */
[----:B------:R-:W-:-:S11]  /*6a20*/  LEA.HI.X R7, R4, UR19, R5, 0x2, P3 ;  /* 0x0000001304077c11 */ /* 0x000fd600098f1405 */
[----:B------:R-:W3:Y:S01]  /*6a30*/  @P2 LDG.E.LTC128B R15, desc[UR20][R6.64] ;  /* 0x00000014060f2981 */ /* 0x000ee2000c1e1920 */
[----:B------:R-:W-:Y:S01]  /*6a40*/  USHF.L.U32 UR8, UR4, 0x2, URZ ;  /* 0x0000000204087899 */ /* 0x000fe2000800063f */
[----:B------:R-:W-:Y:S01]  /*6a50*/  ISETP.GT.AND P3, PT, R0, 0x1, P0 ;  /* 0x000000010000780c */ /* 0x000fe20000764270 */
[----:B------:R-:W-:Y:S01]  /*6a60*/  USHF.L.U64.HI UR5, UR4, 0x2, UR5 ;  /* 0x0000000204057899 */ /* 0x000fe20008010205 */
[----:B------:R-:W-:Y:S03]  /*6a70*/  BSSY B0, `(.L_x_28) ;  /* 0x000000a000007945 */ /* 0x000fe60003800000 */
[----:B------:R-:W-:-:S04]  /*6a80*/  IADD3 R4, P4, R2, UR8, RZ ;  /* 0x0000000802047c10 */ /* 0x000fc8000ff9e0ff */
[----:B------:R-:W-:Y:S02]  /*6a90*/  IADD3.X R5, R3, UR5, RZ, P4, !PT ;  /* 0x0000000503057c10 */ /* 0x000fe4000a7fe4ff */
[----:B---3--:R-:W-:-:S05]  /*6aa0*/  LOP3.LUT R16, R15, 0xffffe000, RZ, 0xc0, !PT ;  /* 0xffffe0000f107812 */ /* 0x008fca00078ec0ff */
[----:B------:R-:W-:-:S04]  /*6ab0*/  FMUL R16, R16, UR22 ;  /* 0x0000001610107c20 */ /* 0x000fc80008400000 */
[----:B----4-:R-:W-:-:S05]  /*6ac0*/  FFMA R16, R18, UR11, R16 ;  /* 0x0000000b12107c23 */ /* 0x010fca0008000010 */
[----:B------:R-:W-:-:S05]  /*6ad0*/  F2FP.TF32.F32.PACK_B R16, R16 ;  /* 0x00000010ff10723e */ /* 0x000fca00024050ff */
[----:B------:R1:W-:Y:S01]  /*6ae0*/  @P2 STG.E desc[UR20][R4.64], R16 ;  /* 0x0000001004002986 */ /* 0x0003e2000c101914 */
[----:B------:R-:W-:Y:S05]  /*6af0*/  @!P3 BRA `(.L_x_29) ;  /* 0x000000000004b947 */ /* 0x000fea0003800000 */
[----:B------:R3:W5:Y:S02]  /*6b00*/  LDG.E.LTC128B R15, desc[UR20][R6.64+0x4] ;  /* 0x00000414060f7981 */ /* 0x000764000c1e1920 */
.L_x_29:
[----:B------:R-:W-:Y:S05]  /*6b10*/  BSYNC B0 ;  /* 0x0000000000007941 */ /* 0x000fea0003800000 */
.L_x_28:
[----:B------:R-:W4:Y:S01]  /*6b20*/  LDL.LU R18, [R1+0xc] ;  /* 0x00000c0001127983 */ /* 0x000f220000300800 */
[----:B-1---5:R-:W-:Y:S01]  /*6b30*/  LOP3.LUT R16, R15, 0xffffe000, RZ, 0xc0, !PT ;  /* 0xffffe0000f107812 */ /* 0x022fe200078ec0ff */
[----:B------:R-:W-:Y:S01]  /*6b40*/  BSSY B0, `(.L_x_30) ;  /* 0x0000009000007945 */ /* 0x000fe20003800000 */
[----:B------:R-:W-:-:S03]  /*6b50*/  ISETP.GT.AND P2, PT, R0, 0x8, P1 ;  /* 0x000000080000780c */ /* 0x000fc60000f44270 */
[----:B------:R-:W-:-:S04]  /*6b60*/  FMUL R16, R16, UR22 ;  /* 0x0000001610107c20 */ /* 0x000fc80008400000 */
[----:B----4-:R-:W-:-:S05]  /*6b70*/  FFMA R16, R18, UR11, R16 ;  /* 0x0000000b12107c23 */ /* 0x010fca0008000010 */
[----:B------:R-:W-:-:S05]  /*6b80*/  F2FP.TF32.F32.PACK_B R16, R16 ;  /* 0x00000010ff10723e */ /* 0x000fca00024050ff */
[----:B------:R1:W-:Y:S02]  /*6b90*/  @P3 STG.E desc[UR20][R4.64+0x4], R16 ;  /* 0x0000041004003986 */ /* 0x0003e4000c101914 */
[----:B-1----:R-:W-:Y:S01]  /*6ba0*/  IMAD.MOV.U32 R16, RZ, RZ, R15 ;  /* 0x000000ffff107224 */ /* 0x002fe200078e000f */
[----:B------:R-:W-:Y:S06]  /*6bb0*/  @!P2 BRA `(.L_x_31) ;  /* 0x000000000004a947 */ /* 0x000fec0003800000 */
[----:B------:R1:W5:Y:S02]  /*6bc0*/  LDG.E.LTC128B R16, desc[UR20][R8.64+0x20] ;  /* 0x0000201408107981 */ /* 0x000364000c1e1920 */
.L_x_31:
[----:B------:R-:W-:Y:S05]  /*6bd0*/  BSYNC B0 ;  /* 0x0000000000007941 */ /* 0x000fea0003800000 */
.L_x_30:
[----:B------:R-:W4:Y:S01]  /*6be0*/  LDL.LU R18, [R1+0x10] ;  /* 0x0000100001127983 */ /* 0x000f220000300800 */
[----:B-----5:R-:W-:Y:S01]  /*6bf0*/  LOP3.LUT R15, R16, 0xffffe000, RZ, 0xc0, !PT ;  /* 0xffffe000100f7812 */ /* 0x020fe200078ec0ff */
[----:B------:R-:W-:Y:S04]  /*6c00*/  BSSY B0, `(.L_x_32) ;  /* 0x0000008000007945 */ /* 0x000fe80003800000 */
[----:B------:R-:W-:-:S04]  /*6c10*/  FMUL R15, R15, UR22 ;  /* 0x000000160f0f7c20 */ /* 0x000fc80008400000 */
[----:B----4-:R-:W-:-:S05]  /*6c20*/  FFMA R15, R18, UR11, R15 ;  /* 0x0000000b120f7c23 */ /* 0x010fca000800000f */
[----:B------:R-:W-:-:S05]  /*6c30*/  F2FP.TF32.F32.PACK_B R15, R15 ;  /* 0x0000000fff0f723e */ /* 0x000fca00024050ff */
[----:B------:R4:W-:Y:S01]  /*6c40*/  @P2 STG.E desc[UR20][R2.64+0x20], R15 ;  /* 0x0000200f02002986 */ /* 0x0009e2000c101914 */
[----:B------:R-:W-:-:S13]  /*6c50*/  ISETP.GT.AND P2, PT, R0, 0x9, P1 ;  /* 0x000000090000780c */ /* 0x000fda0000f44270 */
[----:B----4-:R-:W-:Y:S05]  /*6c60*/  @!P2 BRA `(.L_x_33) ;  /* 0x000000000004a947 */ /* 0x010fea0003800000 */
[----:B------:R4:W5:Y:S02]  /*6c70*/  LDG.E.LTC128B R16, desc[UR20][R8.64+0x24] ;  /* 0x0000241408107981 */ /* 0x000964000c1e1920 */
.L_x_33:
[----:B------:R-:W-:Y:S05]  /*6c80*/  BSYNC B0 ;  /* 0x0000000000007941 */ /* 0x000fea0003800000 */
.L_x_32:
[----:B------:R-:W2:Y:S01]  /*6c90*/  LDL.LU R18, [R1+0x14] ;  /* 0x0000140001127983 */ /* 0x000ea20000300800 */
[----:B-----5:R-:W-:Y:S01]  /*6ca0*/  LOP3.LUT R15, R16, 0xffffe000, RZ, 0xc0, !PT ;  /* 0xffffe000100f7812 */ /* 0x020fe200078ec0ff */
[----:B------:R-:W-:Y:S01]  /*6cb0*/  BSSY B0, `(.L_x_34) ;  /* 0x0000008000007945 */ /* 0x000fe20003800000 */
[----:B------:R-:W-:-:S03]  /*6cc0*/  ISETP.GT.AND P3, PT, R0, 0x8, P0 ;  /* 0x000000080000780c */ /* 0x000fc60000764270 */
[----:B------:R-:W-:-:S04]  /*6cd0*/  FMUL R15, R15, UR22 ;  /* 0x000000160f0f7c20 */ /* 0x000fc80008400000 */
[----:B--2---:R-:W-:-:S05]  /*6ce0*/  FFMA R15, R18, UR11, R15 ;  /* 0x0000000b120f7c23 */ /* 0x004fca000800000f */
[----:B------:R-:W-:-:S05]  /*6cf0*/  F2FP.TF32.F32.PACK_B R15, R15 ;  /* 0x0000000fff0f723e */ /* 0x000fca00024050ff */
[----:B------:R2:W-:Y:S01]  /*6d00*/  @P2 STG.E desc[UR20][R2.64+0x24], R15 ;  /* 0x0000240f02002986 */ /* 0x0005e2000c101914 */
[----:B------:R-:W-:Y:S05]  /*6d10*/  @!P3 BRA `(.L_x_35) ;  /* 0x000000000004b947 */ /* 0x000fea0003800000 */
[----:B------:R0:W5:Y:S02]  /*6d20*/  LDG.E.LTC128B R16, desc[UR20][R6.64+0x20] ;  /* 0x0000201406107981 */ /* 0x000164000c1e1920 */
.L_x_35:
[----:B------:R-:W-:Y:S05]  /*6d30*/  BSYNC B0 ;  /* 0x0000000000007941 */ /* 0x000fea0003800000 */
.L_x_34:
[----:B------:R-:W3:Y:S01]  /*6d40*/  LDL.LU R18, [R1+0x18] ;  /* 0x0000180001127983 */ /* 0x000ee20000300800 */
[----:B--2--5:R-:W-:Y:S01]  /*6d50*/  LOP3.LUT R15, R16, 0xffffe000, RZ, 0xc0, !PT ;  /* 0xffffe000100f7812 */ /* 0x024fe200078ec0ff */
[----:B------:R-:W-:Y:S01]  /*6d60*/  BSSY B0, `(.L_x_36) ;  /* 0x0000008000007945 */ /* 0x000fe20003800000 */
[----:B------:R-:W-:-:S03]  /*6d70*/  ISETP.GT.AND P2, PT, R0, 0x9, P0 ;  /* 0x000000090000780c */ /* 0x000fc60000744270 */
[----:B------:R-:W-:-:S04]  /*6d80*/  FMUL R15, R15, UR22 ;  /* 0x000000160f0f7c20 */ /* 0x000fc80008400000 */
[----:B---3--:R-:W-:-:S05]  /*6d90*/  FFMA R15, R18, UR11, R15 ;  /* 0x0000000b120f7c23 */ /* 0x008fca000800000f */
[----:B------:R-:W-:-:S05]  /*6da0*/  F2FP.TF32.F32.PACK_B R15, R15 ;  /* 0x0000000fff0f723e */ /* 0x000fca00024050ff */
[----:B------:R2:W-:Y:S01]  /*6db0*/  @P3 STG.E desc[UR20][R4.64+0x20], R15 ;  /* 0x0000200f04003986 */ /* 0x0005e2000c101914 */
[----:B------:R-:W-:Y:S05]  /*6dc0*/  @!P2 BRA `(.L_x_37) ;  /* 0x000000000004a947 */ /* 0x000fea0003800000 */
[----:B------:R3:W5:Y:S02]  /*6dd0*/  LDG.E.LTC128B R16, desc[UR20][R6.64+0x24] ;  /* 0x0000241406107981 */ /* 0x000764000c1e1920 */
.L_x_37:
[----:B------:R-:W-:Y:S05]  /*6de0*/  BSYNC B0 ;  /* 0x0000000000007941 */ /* 0x000fea0003800000 */
.L_x_36:
[----:B------:R-:W4:Y:S01]  /*6df0*/  LDL.LU R18, [R1+0x1c] ;  /* 0x00001c0001127983 */ /* 0x000f220000300800 */
[----:B--2--5:R-:W-:Y:S01]  /*6e00*/  LOP3.LUT R15, R16, 0xffffe000, RZ, 0xc0, !PT ;  /* 0xffffe000100f7812 */ /* 0x024fe200078ec0ff */
[----:B------:R-:W-:Y:S01]  /*6e10*/  BSSY B0, `(.L_x_38) ;  /* 0x0000008000007945 */ /* 0x000fe20003800000 */
[----:B------:R-:W-:-:S03]  /*6e20*/  ISETP.GT.AND P3, PT, R0, 0x10, P1 ;  /* 0x000000100000780c */ /* 0x000fc60000f64270 */
[----:B------:R-:W-:-:S04]  /*6e30*/  FMUL R15, R15, UR22 ;  /* 0x000000160f0f7c20 */ /* 0x000fc80008400000 */
[----:B----4-:R-:W-:-:S05]  /*6e40*/  FFMA R15, R18, UR11, R15 ;  /* 0x0000000b120f7c23 */ /* 0x010fca000800000f */
[----:B------:R-:W-:-:S05]  /*6e50*/  F2FP.TF32.F32.PACK_B R15, R15 ;  /* 0x0000000fff0f723e */ /* 0x000fca00024050ff */
[----:B------:R2:W-:Y:S01]  /*6e60*/  @P2 STG.E desc[UR20][R4.64+0x24], R15 ;  /* 0x0000240f04002986 */ /* 0x0005e2000c101914 */
[----:B------:R-:W-:Y:S05]  /*6e70*/  @!P3 BRA `(.L_x_39) ;  /* 0x000000000004b947 */ /* 0x000fea0003800000 */
[----:B------:R4:W5:Y:S02]  /*6e80*/  LDG.E.LTC128B R16, desc[UR20][R8.64+0x40] ;  /* 0x0000401408107981 */ /* 0x000964000c1e1920 */
.L_x_39:
[----:B------:R-:W-:Y:S05]  /*6e90*/  BSYNC B0 ;  /* 0x0000000000007941 */ /* 0x000fea0003800000 */
.L_x_38:
        /* <DEDUP_REMOVED lines=10> */
.L_x_41:
[----:B------:R-:W-:Y:S05]  /*6f40*/  BSYNC B0 ;  /* 0x0000000000007941 */ /* 0x000fea0003800000 */
.L_x_40:
        /* <DEDUP_REMOVED lines=10> */
.L_x_43:
[----:B------:R-:W-:Y:S05]  /*6ff0*/  BSYNC B0 ;  /* 0x0000000000007941 */ /* 0x000fea0003800000 */
.L_x_42:
        /* <DEDUP_REMOVED lines=10> */
.L_x_45:
[----:B------:R-:W-:Y:S05]  /*70a0*/  BSYNC B0 ;  /* 0x0000000000007941 */ /* 0x000fea0003800000 */
.L_x_44:
        /* <DEDUP_REMOVED lines=10> */
.L_x_47:
[----:B------:R-:W-:Y:S05]  /*7150*/  BSYNC B0 ;  /* 0x0000000000007941 */ /* 0x000fea0003800000 */
.L_x_46:
        /* <DEDUP_REMOVED lines=10> */
.L_x_49:
[----:B------:R-:W-:Y:S05]  /*7200*/  BSYNC B0 ;  /* 0x0000000000007941 */ /* 0x000fea0003800000 */
.L_x_48:
        /* <DEDUP_REMOVED lines=10> */
.L_x_51:
[----:B------:R-:W-:Y:S05]  /*72b0*/  BSYNC B0 ;  /* 0x0000000000007941 */ /* 0x000fea0003800000 */
.L_x_50:
        /* <DEDUP_REMOVED lines=10> */
.L_x_53:
[----:B------:R-:W-:Y:S05]  /*7360*/  BSYNC B0 ;  /* 0x0000000000007941 */ /* 0x000fea0003800000 */
.L_x_52:
        /* <DEDUP_REMOVED lines=10> */
.L_x_55:
[----:B------:R-:W-:Y:S05]  /*7410*/  BSYNC B0 ;  /* 0x0000000000007941 */ /* 0x000fea0003800000 */
.L_x_54:
        /* <DEDUP_REMOVED lines=10> */
.L_x_57:
[----:B------:R-:W-:Y:S05]  /*74c0*/  BSYNC B0 ;  /* 0x0000000000007941 */ /* 0x000fea0003800000 */
.L_x_56:
        /* <DEDUP_REMOVED lines=10> */
.L_x_59:
[----:B------:R-:W-:Y:S05]  /*7570*/  BSYNC B0 ;  /* 0x0000000000007941 */ /* 0x000fea0003800000 */
.L_x_58:
[----:B------:R-:W3:Y:S01]  /*7580*/  LDL.LU R18, [R1+0x48] ;  /* 0x0000480001127983 */ /* 0x000ee20000300800 */
[----:B--2--5:R-:W-:Y:S01]  /*7590*/  LOP3.LUT R15, R16, 0xffffe000, RZ, 0xc0, !PT ;  /* 0xffffe000100f7812 */ /* 0x024fe200078ec0ff */
[----:B------:R-:W-:Y:S01]  /*75a0*/  BSSY B0, `(.L_x_60) ;  /* 0x0000009000007945 */ /* 0x000fe20003800000 */
[----:B------:R-:W-:-:S03]  /*75b0*/  ISETP.GT.AND P2, PT, R0, 0x21, P0 ;  /* 0x000000210000780c */ /* 0x000fc60000744270 */
[----:B------:R-:W-:-:S04]  /*75c0*/  FMUL R15, R15, UR22 ;  /* 0x000000160f0f7c20 */ /* 0x000fc80008400000 */
[----:B---3--:R-:W-:-:S05]  /*75d0*/  FFMA R15, R18, UR11, R15 ;  /* 0x0000000b120f7c23 */ /* 0x008fca000800000f */
[----:B------:R-:W-:-:S05]  /*75e0*/  F2FP.TF32.F32.PACK_B R15, R15 ;  /* 0x0000000fff0f723e */ /* 0x000fca00024050ff */
[----:B------:R2:W-:Y:S02]  /*75f0*/  @P3 STG.E desc[UR20][R4.64+0x80], R15 ;  /* 0x0000800f04003986 */ /* 0x0005e4000c101914 */
[----:B--2---:R-:W-:Y:S01]  /*7600*/  IMAD.MOV.U32 R15, RZ, RZ, R16 ;  /* 0x000000ffff0f7224 */ /* 0x004fe200078e0010 */
[----:B------:R-:W-:Y:S06]  /*7610*/  @!P2 BRA `(.L_x_61) ;  /* 0x000000000004a947 */ /* 0x000fec0003800000 */
[----:B------:R2:W5:Y:S02]  /*7620*/  LDG.E.LTC128B R15, desc[UR20][R6.64+0x84] ;  /* 0x00008414060f7981 */ /* 0x000564000c1e1920 */
.L_x_61:
[----:B------:R-:W-:Y:S05]  /*7630*/  BSYNC B0 ;  /* 0x0000000000007941 */ /* 0x000fea0003800000 */
.L_x_60:
[----:B------:R-:W3:Y:S01]  /*7640*/  LDL.LU R18, [R1+0x4c] ;  /* 0x00004c0001127983 */ /* 0x000ee20000300800 */
[----:B-----5:R-:W-:Y:S01]  /*7650*/  LOP3.LUT R16, R15, 0xffffe000, RZ, 0xc0, !PT ;  /* 0xffffe0000f107812 */ /* 0x020fe200078ec0ff */
        /* <DEDUP_REMOVED lines=8> */
.L_x_63:
[----:B------:R-:W-:Y:S05]  /*76e0*/  BSYNC B0 ;  /* 0x0000000000007941 */ /* 0x000fea0003800000 */
.L_x_62:
[----:B------:R-:W2:Y:S01]  /*76f0*/  LDL.LU R18, [R1+0x50] ;  /* 0x0000500001127983 */ /* 0x000ea20000300800 */
[----:B---3-5:R-:W-:Y:S01]  /*7700*/  LOP3.LUT R16, R15, 0xffffe000, RZ, 0xc0, !PT ;  /* 0xffffe0000f107812 */ /* 0x028fe200078ec0ff */
        /* <DEDUP_REMOVED lines=8> */
.L_x_65:
[----:B------:R-:W-:Y:S05]  /*7790*/  BSYNC B0 ;  /* 0x0000000000007941 */ /* 0x000fea0003800000 */
.L_x_64:
        /* <DEDUP_REMOVED lines=10> */
.L_x_67:
[----:B------:R-:W-:Y:S05]  /*7840*/  BSYNC B0 ;  /* 0x0000000000007941 */ /* 0x000fea0003800000 */
.L_x_66:
        /* <DEDUP_REMOVED lines=10> */
.L_x_69:
[----:B------:R-:W-:Y:S05]  /*78f0*/  BSYNC B0 ;  /* 0x0000000000007941 */ /* 0x000fea0003800000 */
.L_x_68:
        /* <DEDUP_REMOVED lines=10> */
.L_x_71:
[----:B------:R-:W-:Y:S05]  /*79a0*/  BSYNC B0 ;  /* 0x0000000000007941 */ /* 0x000fea0003800000 */
.L_x_70:
        /* <DEDUP_REMOVED lines=10> */
.L_x_73:
[----:B------:R-:W-:Y:S05]  /*7a50*/  BSYNC B0 ;  /* 0x0000000000007941 */ /* 0x000fea0003800000 */
.L_x_72:
        /* <DEDUP_REMOVED lines=10> */
.L_x_75:
[----:B------:R-:W-:Y:S05]  /*7b00*/  BSYNC B0 ;  /* 0x0000000000007941 */ /* 0x000fea0003800000 */
.L_x_74:
        /* <DEDUP_REMOVED lines=10> */
.L_x_77:
[----:B------:R-:W-:Y:S05]  /*7bb0*/  BSYNC B0 ;  /* 0x0000000000007941 */ /* 0x000fea0003800000 */
.L_x_76:
        /* <DEDUP_REMOVED lines=10> */
.L_x_79:
[----:B------:R-:W-:Y:S05]  /*7c60*/  BSYNC B0 ;  /* 0x0000000000007941 */ /* 0x000fea0003800000 */
.L_x_78:
        /* <DEDUP_REMOVED lines=10> */
.L_x_81:
[----:B------:R-:W-:Y:S05]  /*7d10*/  BSYNC B0 ;  /* 0x0000000000007941 */ /* 0x000fea0003800000 */
.L_x_80:
        /* <DEDUP_REMOVED lines=10> */
.L_x_83:
[----:B------:R-:W-:Y:S05]  /*7dc0*/  BSYNC B0 ;  /* 0x0000000000007941 */ /* 0x000fea0003800000 */
.L_x_82:
        /* <DEDUP_REMOVED lines=10> */
.L_x_85:
[----:B------:R-:W-:Y:S05]  /*7e70*/  BSYNC B0 ;  /* 0x0000000000007941 */ /* 0x000fea0003800000 */
.L_x_84:
        /* <DEDUP_REMOVED lines=10> */
.L_x_87:
[----:B------:R-:W-:Y:S05]  /*7f20*/  BSYNC B0 ;  /* 0x0000000000007941 */ /* 0x000fea0003800000 */
.L_x_86:
        /* <DEDUP_REMOVED lines=10> */
.L_x_89:
[----:B------:R-:W-:Y:S05]  /*7fd0*/  BSYNC B0 ;  /* 0x0000000000007941 */ /* 0x000fea0003800000 */
.L_x_88:
        /* <DEDUP_REMOVED lines=10> */
.L_x_91:
[----:B------:R-:W-:Y:S05]  /*8080*/  BSYNC B0 ;  /* 0x0000000000007941 */ /* 0x000fea0003800000 */
.L_x_90:
        /* <DEDUP_REMOVED lines=10> */
.L_x_93:
[----:B------:R-:W-:Y:S05]  /*8130*/  BSYNC B0 ;  /* 0x0000000000007941 */ /* 0x000fea0003800000 */
.L_x_92:
        /* <DEDUP_REMOVED lines=10> */
.L_x_95:
[----:B------:R-:W-:Y:S05]  /*81e0*/  BSYNC B0 ;  /* 0x0000000000007941 */ /* 0x000fea0003800000 */
.L_x_94:
        /* <DEDUP_REMOVED lines=10> */
.L_x_97:
[----:B------:R-:W-:Y:S05]  /*8290*/  BSYNC B0 ;  /* 0x0000000000007941 */ /* 0x000fea0003800000 */
.L_x_96:
        /* <DEDUP_REMOVED lines=10> */
.L_x_99:
[----:B------:R-:W-:Y:S05]  /*8340*/  BSYNC B0 ;  /* 0x0000000000007941 */ /* 0x000fea0003800000 */
.L_x_98:
        /* <DEDUP_REMOVED lines=10> */
.L_x_101:
[----:B------:R-:W-:Y:S05]  /*83f0*/  BSYNC B0 ;  /* 0x0000000000007941 */ /* 0x000fea0003800000 */
.L_x_100:
        /* <DEDUP_REMOVED lines=10> */
.L_x_103:
[----:B------:R-:W-:Y:S05]  /*84a0*/  BSYNC B0 ;  /* 0x0000000000007941 */ /* 0x000fea0003800000 */
.L_x_102:
        /* <DEDUP_REMOVED lines=10> */
.L_x_105:
[----:B------:R-:W-:Y:S05]  /*8550*/  BSYNC B0 ;  /* 0x0000000000007941 */ /* 0x000fea0003800000 */
.L_x_104:
        /* <DEDUP_REMOVED lines=10> */
.L_x_107:
[----:B------:R-:W-:Y:S05]  /*8600*/  BSYNC B0 ;  /* 0x0000000000007941 */ /* 0x000fea0003800000 */
.L_x_106:
        /* <DEDUP_REMOVED lines=10> */
.L_x_109:
[----:B------:R-:W-:Y:S05]  /*86b0*/  BSYNC B0 ;  /* 0x0000000000007941 */ /* 0x000fea0003800000 */
.L_x_108:
        /* <DEDUP_REMOVED lines=10> */
.L_x_111:
[----:B------:R-:W-:Y:S05]  /*8760*/  BSYNC B0 ;  /* 0x0000000000007941 */ /* 0x000fea0003800000 */
.L_x_110:
        /* <DEDUP_REMOVED lines=10> */
.L_x_113:
[----:B------:R-:W-:Y:S05]  /*8810*/  BSYNC B0 ;  /* 0x0000000000007941 */ /* 0x000fea0003800000 */
.L_x_112:
        /* <DEDUP_REMOVED lines=10> */
.L_x_115:
[----:B------:R-:W-:Y:S05]  /*88c0*/  BSYNC B0 ;  /* 0x0000000000007941 */ /* 0x000fea0003800000 */
.L_x_114:
        /* <DEDUP_REMOVED lines=10> */
.L_x_117:
[----:B------:R-:W-:Y:S05]  /*8970*/  BSYNC B0 ;  /* 0x0000000000007941 */ /* 0x000fea0003800000 */
.L_x_116:
        /* <DEDUP_REMOVED lines=10> */
.L_x_119:
[----:B------:R-:W-:Y:S05]  /*8a20*/  BSYNC B0 ;  /* 0x0000000000007941 */ /* 0x000fea0003800000 */
.L_x_118:
        /* <DEDUP_REMOVED lines=10> */
.L_x_121:
[----:B------:R-:W-:Y:S05]  /*8ad0*/  BSYNC B0 ;  /* 0x0000000000007941 */ /* 0x000fea0003800000 */
.L_x_120:
        /* <DEDUP_REMOVED lines=10> */
.L_x_123:
[----:B------:R-:W-:Y:S05]  /*8b80*/  BSYNC B0 ;  /* 0x0000000000007941 */ /* 0x000fea0003800000 */
.L_x_122:
        /* <DEDUP_REMOVED lines=10> */
.L_x_125:
[----:B------:R-:W-:Y:S05]  /*8c30*/  BSYNC B0 ;  /* 0x0000000000007941 */ /* 0x000fea0003800000 */
.L_x_124:
        /* <DEDUP_REMOVED lines=10> */
.L_x_127:
[----:B------:R-:W-:Y:S05]  /*8ce0*/  BSYNC B0 ;  /* 0x0000000000007941 */ /* 0x000fea0003800000 */
.L_x_126:
        /* <DEDUP_REMOVED lines=10> */
.L_x_129:
[----:B------:R-:W-:Y:S05]  /*8d90*/  BSYNC B0 ;  /* 0x0000000000007941 */ /* 0x000fea0003800000 */
.L_x_128:
        /* <DEDUP_REMOVED lines=10> */
.L_x_131:
[----:B------:R-:W-:Y:S05]  /*8e40*/  BSYNC B0 ;  /* 0x0000000000007941 */ /* 0x000fea0003800000 */
.L_x_130:
        /* <DEDUP_REMOVED lines=10> */
.L_x_133:
[----:B------:R-:W-:Y:S05]  /*8ef0*/  BSYNC B0 ;  /* 0x0000000000007941 */ /* 0x000fea0003800000 */
.L_x_132:
        /* <DEDUP_REMOVED lines=10> */
.L_x_135:
[----:B------:R-:W-:Y:S05]  /*8fa0*/  BSYNC B0 ;  /* 0x0000000000007941 */ /* 0x000fea0003800000 */
.L_x_134:
        /* <DEDUP_REMOVED lines=10> */
.L_x_137:
[----:B------:R-:W-:Y:S05]  /*9050*/  BSYNC B0 ;  /* 0x0000000000007941 */ /* 0x000fea0003800000 */
.L_x_136:
        /* <DEDUP_REMOVED lines=10> */
.L_x_139:
[----:B------:R-:W-:Y:S05]  /*9100*/  BSYNC B0 ;  /* 0x0000000000007941 */ /* 0x000fea0003800000 */
.L_x_138:
        /* <DEDUP_REMOVED lines=10> */
.L_x_141:
[----:B------:R-:W-:Y:S05]  /*91b0*/  BSYNC B0 ;  /* 0x0000000000007941 */ /* 0x000fea0003800000 */
.L_x_140:
        /* <DEDUP_REMOVED lines=10> */
.L_x_143:
[----:B------:R-:W-:Y:S05]  /*9260*/  BSYNC B0 ;  /* 0x0000000000007941 */ /* 0x000fea0003800000 */
.L_x_142:
        /* <DEDUP_REMOVED lines=10> */
.L_x_145:
[----:B------:R-:W-:Y:S05]  /*9310*/  BSYNC B0 ;  /* 0x0000000000007941 */ /* 0x000fea0003800000 */
.L_x_144:
[----:B01----:R-:W3:Y:S01]  /*9320*/  LDL.LU R9, [R1+0xf4] ;  /* 0x0000f40001097983 */ /* 0x003ee20000300800 */
        /* <DEDUP_REMOVED lines=9> */
.L_x_147:
[----:B------:R-:W-:Y:S05]  /*93c0*/  BSYNC B0 ;  /* 0x0000000000007941 */ /* 0x000fea0003800000 */
.L_x_146:
[----:B0-----:R-:W3:Y:S01]  /*93d0*/  LDL.LU R9, [R1+0xf8] ;  /* 0x0000f80001097983 */ /* 0x001ee20000300800 */
[----:B-----5:R-:W-:Y:S01]  /*93e0*/  LOP3.LUT R8, R15, 0xffffe000, RZ, 0xc0, !PT ;  /* 0xffffe0000f087812 */ /* 0x020fe200078ec0ff */
[----:B------:R-:W-:Y:S01]  /*93f0*/  BSSY B0, `(.L_x_148) ;  /* 0x000000a000007945 */ /* 0x000fe20003800000 */
[----:B------:R-:W-:Y:S02]  /*9400*/  ISETP.GT.AND P1, PT, R0, 0x79, P0 ;  /* 0x000000790000780c */ /* 0x000fe40000724270 */
[----:B------:R-:W-:Y:S01]  /*9410*/  IADD3 R16, P0, R12, 0x40, RZ ;  /* 0x000000400c107810 */ /* 0x000fe20007f1e0ff */
[----:B------:R-:W-:-:S04]  /*9420*/  FMUL R8, R8, UR22 ;  /* 0x0000001608087c20 */ /* 0x000fc80008400000 */
[----:B---3--:R-:W-:Y:S01]  /*9430*/  FFMA R9, R9, UR11, R8 ;  /* 0x0000000b09097c23 */ /* 0x008fe20008000008 */
[----:B------:R-:W-:-:S04]  /*9440*/  IMAD.X R8, RZ, RZ, R13, P0 ;  /* 0x000000ffff087224 */ /* 0x000fc800000e060d */
[----:B------:R-:W-:-:S05]  /*9450*/  F2FP.TF32.F32.PACK_B R9, R9 ;  /* 0x00000009ff09723e */ /* 0x000fca00024050ff */
[----:B------:R0:W-:Y:S01]  /*9460*/  @P2 STG.E desc[UR20][R4.64+0x1e0], R9 ;  /* 0x0001e00904002986 */ /* 0x0001e2000c101914 */
[----:B------:R-:W-:Y:S05]  /*9470*/  @!P1 BRA `(.L_x_149) ;  /* 0x0000000000049947 */ /* 0x000fea0003800000 */
[----:B------:R3:W5:Y:S02]  /*9480*/  LDG.E.LTC128B R15, desc[UR20][R6.64+0x1e4] ;  /* 0x0001e414060f7981 */ /* 0x000764000c1e1920 */
.L_x_149:
[----:B------:R-:W-:Y:S05]  /*9490*/  BSYNC B0 ;  /* 0x0000000000007941 */ /* 0x000fea0003800000 */
.L_x_148:
[----:B------:R-:W2:Y:S01]  /*94a0*/  LDL.LU R18, [R1+0xfc] ;  /* 0x0000fc0001127983 */ /* 0x000ea20000300800 */
[----:B-1-345:R-:W-:Y:S01]  /*94b0*/  LOP3.LUT R6, R15, 0xffffe000, RZ, 0xc0, !PT ;  /* 0xffffe0000f067812 */ /* 0x03afe200078ec0ff */
[----:B------:R-:W-:Y:S01]  /*94c0*/  IMAD R7, R8, UR16, RZ ;  /* 0x0000001008077c24 */ /* 0x000fe2000f8e02ff */
[----:B------:R-:W-:Y:S01]  /*94d0*/  ISETP.GT.AND P0, PT, R14, 0x40, PT ;  /* 0x000000400e00780c */ /* 0x000fe20003f04270 */
[----:B0-----:R-:W-:-:S04]  /*94e0*/  IMAD.WIDE.U32 R8, R16, UR16, R10 ;  /* 0x0000001010087c25 */ /* 0x001fc8000f8e000a */
[----:B------:R-:W-:Y:S01]  /*94f0*/  FMUL R6, R6, UR22 ;  /* 0x0000001606067c20 */ /* 0x000fe20008400000 */
[----:B------:R-:W-:Y:S01]  /*9500*/  ISETP.GT.AND P3, PT, R0, RZ, P0 ;  /* 0x000000ff0000720c */ /* 0x000fe20000764270 */
[----:B--2---:R-:W-:-:S04]  /*9510*/  IMAD R19, R16, UR17, R7 ;  /* 0x0000001110137c24 */ /* 0x004fc8000f8e0207 */
[----:B------:R-:W-:Y:S02]  /*9520*/  IMAD.IADD R7, R9, 0x1, R19 ;  /* 0x0000000109077824 */ /* 0x000fe400078e0213 */
[----:B------:R-:W-:Y:S01]  /*9530*/  FFMA R21, R18, UR11, R6 ;  /* 0x0000000b12157c23 */ /* 0x000fe20008000006 */
[----:B------:R-:W-:-:S04]  /*9540*/  LEA R6, P2, R8, UR18, 0x2 ;  /* 0x0000001208067c11 */ /* 0x000fc8000f8410ff */
[----:B------:R-:W-:Y:S02]  /*9550*/  F2FP.TF32.F32.PACK_B R21, R21 ;  /* 0x00000015ff15723e */ /* 0x000fe400024050ff */
[----:B------:R-:W-:-:S03]  /*9560*/  LEA.HI.X R7, R8, UR19, R7, 0x2, P2 ;  /* 0x0000001308077c11 */ /* 0x000fc600090f1407 */
[----:B------:R0:W-:Y:S04]  /*9570*/  @P1 STG.E desc[UR20][R4.64+0x1e4], R21 ;  /* 0x0001e41504001986 */ /* 0x0001e8000c101914 */
[----:B------:R-:W2:Y:S01]  /*9580*/  @P3 LDG.E.LTC128B R15, desc[UR20][R6.64] ;  /* 0x00000014060f3981 */ /* 0x000ea2000c1e1920 */
[----:B------:R-:W-:Y:S01]  /*9590*/  USHF.L.U32 UR6, UR14, 0x6, URZ ;  /* 0x000000060e067899 */ /* 0x000fe2000800063f */
[----:B------:R-:W-:Y:S01]  /*95a0*/  ISETP.GT.AND P2, PT, R0, 0x1, P0 ;  /* 0x000000010000780c */ /* 0x000fe20000744270 */
[----:B------:R-:W-:Y:S01]  /*95b0*/  USHF.L.U64.HI UR4, UR14, 0x6, UR15 ;  /* 0x000000060e047899 */ /* 0x000fe2000801020f */
[----:B------:R-:W-:Y:S01]  /*95c0*/  BSSY B0, `(.L_x_150) ;  /* 0x000000d000007945 */ /* 0x000fe20003800000 */
[----:B------:R-:W-:Y:S02]  /*95d0*/  USHF.L.U32 UR7, UR6, 0x2, URZ ;  /* 0x0000000206077899 */ /* 0x000fe4000800063f */
[----:B------:R-:W-:Y:S01]  /*95e0*/  USHF.L.U64.HI UR4, UR6, 0x2, UR4 ;  /* 0x0000000206047899 */ /* 0x000fe20008010204 */
[----:B0-----:R-:W-:Y:S01]  /*95f0*/  IMAD.WIDE.U32 R4, R16, R17, UR12 ;  /* 0x0000000c10047e25 */ /* 0x001fe2000f8e0011 */
[----:B--2---:R-:W-:-:S05]  /*9600*/  LOP3.LUT R8, R15, 0xffffe000, RZ, 0xc0, !PT ;  /* 0xffffe0000f087812 */ /* 0x004fca00078ec0ff */
[----:B------:R-:W-:Y:S01]  /*9610*/  FMUL R9, R8, UR22 ;  /* 0x0000001608097c20 */ /* 0x000fe20008400000 */
[----:B------:R-:W-:-:S03]  /*9620*/  IADD3 R8, P1, R2, UR7, RZ ;  /* 0x0000000702087c10 */ /* 0x000fc6000ff3e0ff */
[----:B------:R-:W-:Y:S01]  /*9630*/  FFMA R23, R152, UR11, R9 ;  /* 0x0000000b98177c23 */ /* 0x000fe20008000009 */
[----:B------:R-:W-:-:S04]  /*9640*/  IADD3.X R9, R3, UR4, RZ, P1, !PT ;  /* 0x0000000403097c10 */ /* 0x000fc80008ffe4ff */
[----:B------:R-:W-:-:S05]  /*9650*/  F2FP.TF32.F32.PACK_B R23, R23 ;  /* 0x00000017ff17723e */ /* 0x000fca00024050ff */
[----:B------:R0:W-:Y:S01]  /*9660*/  @P3 STG.E desc[UR20][R8.64], R23 ;  /* 0x0000001708003986 */ /* 0x0001e2000c101914 */
[----:B------:R-:W-:Y:S05]  /*9670*/  @!P2 BRA `(.L_x_151) ;  /* 0x000000000004a947 */ /* 0x000fea0003800000 */
[----:B------:R1:W5:Y:S02]  /*9680*/  LDG.E.LTC128B R15, desc[UR20][R6.64+0x4] ;  /* 0x00000414060f7981 */ /* 0x000364000c1e1920 */
.L_x_151:
[----:B------:R-:W-:Y:S05]  /*9690*/  BSYNC B0 ;  /* 0x0000000000007941 */ /* 0x000fea0003800000 */
.L_x_150:
[----:B-----5:R-:W-:Y:S01]  /*96a0*/  LOP3.LUT R16, R15, 0xffffe000, RZ, 0xc0, !PT ;  /* 0xffffe0000f107812 */ /* 0x020fe200078ec0ff */
[----:B------:R-:W-:Y:S01]  /*96b0*/  BSSY B0, `(.L_x_152) ;  /* 0x000000d000007945 */ /* 0x000fe20003800000 */
[----:B------:R-:W-:Y:S02]  /*96c0*/  IADD3 R18, P3, R10, R4, RZ ;  /* 0x000000040a127210 */ /* 0x000fe40007f7e0ff */
[----:B------:R-:W-:Y:S01]  /*96d0*/  ISETP.GT.AND P1, PT, R14, 0x48, PT ;  /* 0x000000480e00780c */ /* 0x000fe20003f24270 */
[----:B------:R-:W-:Y:S01]  /*96e0*/  FMUL R16, R16, UR22 ;  /* 0x0000001610107c20 */ /* 0x000fe20008400000 */
[----:B------:R-:W-:Y:S02]  /*96f0*/  IADD3.X R5, R11, R19, R5, P3, !PT ;  /* 0x000000130b057210 */ /* 0x000fe40001ffe405 */
[----:B------:R-:W-:Y:S01]  /*9700*/  ISETP.GT.AND P3, PT, R0, RZ, P1 ;  /* 0x000000ff0000720c */ /* 0x000fe20000f64270 */
[----:B------:R-:W-:Y:S01]  /*9710*/  FFMA R153, R153, UR11, R16 ;  /* 0x0000000b99997c23 */ /* 0x000fe20008000010 */
[----:B------:R-:W-:-:S04]  /*9720*/  LEA R4, P4, R18, UR18, 0x2 ;  /* 0x0000001212047c11 */ /* 0x000fc8000f8810ff */
[----:B------:R-:W-:Y:S02]  /*9730*/  F2FP.TF32.F32.PACK_B R153, R153 ;  /* 0x00000099ff99723e */ /* 0x000fe400024050ff */
[----:B------:R-:W-:-:S03]  /*9740*/  LEA.HI.X R5, R18, UR19, R5, 0x2, P4 ;  /* 0x0000001312057c11 */ /* 0x000fc6000a0f1405 */
[----:B------:R2:W-:Y:S02]  /*9750*/  @P2 STG.E desc[UR20][R8.64+0x4], R153 ;  /* 0x0000049908002986 */ /* 0x0005e4000c101914 */
[----:B------:R-:W-:Y:S05]  /*9760*/  @!P3 BRA `(.L_x_153) ;  /* 0x000000000004b947 */ /* 0x000fea0003800000 */
[----:B------:R3:W5:Y:S02]  /*9770*/  LDG.E.LTC128B R15, desc[UR20][R4.64] ;  /* 0x00000014040f7981 */ /* 0x000764000c1e1920 */
.L_x_153:
[----:B------:R-:W-:Y:S05]  /*9780*/  BSYNC B0 ;  /* 0x0000000000007941 */ /* 0x000fea0003800000 */
.L_x_152:
[----:B-----5:R-:W-:Y:S01]  /*9790*/  LOP3.LUT R16, R15, 0xffffe000, RZ, 0xc0, !PT ;  /* 0xffffe0000f107812 */ /* 0x020fe200078ec0ff */
[----:B------:R-:W-:Y:S01]  /*97a0*/  BSSY B0, `(.L_x_154) ;  /* 0x000000a000007945 */ /* 0x000fe20003800000 */
[----:B------:R-:W-:Y:S02]  /*97b0*/  IADD3 R18, P4, R8, UR8, RZ ;  /* 0x0000000808127c10 */ /* 0x000fe4000ff9e0ff */
[----:B------:R-:W-:Y:S01]  /*97c0*/  ISETP.GT.AND P2, PT, R0, 0x1, P1 ;  /* 0x000000010000780c */ /* 0x000fe20000f44270 */
[----:B------:R-:W-:-:S04]  /*97d0*/  FMUL R19, R16, UR22 ;  /* 0x0000001610137c20 */ /* 0x000fc80008400000 */
[----:B------:R-:W-:Y:S01]  /*97e0*/  FFMA R21, R154, UR11, R19 ;  /* 0x0000000b9a157c23 */ /* 0x000fe20008000013 */
[----:B------:R-:W-:-:S04]  /*97f0*/  IADD3.X R19, R9, UR5, RZ, P4, !PT ;  /* 0x0000000509137c10 */ /* 0x000fc8000a7fe4ff */
[----:B------:R-:W-:-:S05]  /*9800*/  F2FP.TF32.F32.PACK_B R21, R21 ;  /* 0x00000015ff15723e */ /* 0x000fca00024050ff */
[----:B------:R4:W-:Y:S01]  /*9810*/  @P3 STG.E desc[UR20][R18.64], R21 ;  /* 0x0000001512003986 */ /* 0x0009e2000c101914 */
[----:B------:R-:W-:Y:S05]  /*9820*/  @!P2 BRA `(.L_x_155) ;  /* 0x000000000004a947 */ /* 0x000fea0003800000 */
[----:B------:R0:W5:Y:S02]  /*9830*/  LDG.E.LTC128B R15, desc[UR20][R4.64+0x4] ;  /* 0x00000414040f7981 */ /* 0x000164000c1e1920 */
.L_x_155:
[----:B------:R-:W-:Y:S05]  /*9840*/  BSYNC B0 ;  /* 0x0000000000007941 */ /* 0x000fea0003800000 */
.L_x_154:
[----:B-----5:R-:W-:Y:S01]  /*9850*/  LOP3.LUT R16, R15, 0xffffe000, RZ, 0xc0, !PT ;  /* 0xffffe0000f107812 */ /* 0x020fe200078ec0ff */
[----:B------:R-:W-:Y:S01]  /*9860*/  BSSY B0, `(.L_x_156) ;  /* 0x0000008000007945 */ /* 0x000fe20003800000 */
[----:B------:R-:W-:-:S03]  /*9870*/  ISETP.GT.AND P3, PT, R0, 0x8, P0 ;  /* 0x000000080000780c */ /* 0x000fc60000764270 */
[----:B------:R-:W-:-:S04]  /*9880*/  FMUL R16, R16, UR22 ;  /* 0x0000001610107c20 */ /* 0x000fc80008400000 */
[----:B------:R-:W-:-:S05]  /*9890*/  FFMA R155, R155, UR11, R16 ;  /* 0x0000000b9b9b7c23 */ /* 0x000fca0008000010 */
[----:B------:R-:W-:-:S05]  /*98a0*/  F2FP.TF32.F32.PACK_B R155, R155 ;  /* 0x0000009bff9b723e */ /* 0x000fca00024050ff */
[----:B------:R0:W-:Y:S01]  /*98b0*/  @P2 STG.E desc[UR20][R18.64+0x4], R155 ;  /* 0x0000049b12002986 */ /* 0x0001e2000c101914 */
[----:B------:R-:W-:Y:S05]  /*98c0*/  @!P3 BRA `(.L_x_157) ;  /* 0x000000000004b947 */ /* 0x000fea0003800000 */
[----:B------:R0:W5:Y:S02]  /*98d0*/  LDG.E.LTC128B R15, desc[UR20][R6.64+0x20] ;  /* 0x00002014060f7981 */ /* 0x000164000c1e1920 */
.L_x_157:
[----:B------:R-:W-:Y:S05]  /*98e0*/  BSYNC B0 ;  /* 0x0000000000007941 */ /* 0x000fea0003800000 */
.L_x_156:
[----:B-----5:R-:W-:Y:S01]  /*98f0*/  LOP3.LUT R16, R15, 0xffffe000, RZ, 0xc0, !PT ;  /* 0xffffe0000f107812 */ /* 0x020fe200078ec0ff */
[----:B------:R-:W-:Y:S01]  /*9900*/  BSSY B0, `(.L_x_158) ;  /* 0x0000008000007945 */ /* 0x000fe20003800000 */
[----:B------:R-:W-:-:S03]  /*9910*/  ISETP.GT.AND P2, PT, R0, 0x9, P0 ;  /* 0x000000090000780c */ /* 0x000fc60000744270 */
[----:B0---4-:R-:W-:-:S04]  /*9920*/  FMUL R19, R16, UR22 ;  /* 0x0000001610137c20 */ /* 0x011fc80008400000 */
[----:B------:R-:W-:-:S05]  /*9930*/  FFMA R19, R156, UR11, R19 ;  /* 0x0000000b9c137c23 */ /* 0x000fca0008000013 */
[----:B------:R-:W-:-:S05]  /*9940*/  F2FP.TF32.F32.PACK_B R19, R19 ;  /* 0x00000013ff13723e */ /* 0x000fca00024050ff */
[----:B------:R0:W-:Y:S01]  /*9950*/  @P3 STG.E desc[UR20][R8.64+0x20], R19 ;  /* 0x0000201308003986 */ /* 0x0001e2000c101914 */
[----:B------:R-:W-:Y:S05]  /*9960*/  @!P2 BRA `(.L_x_159) ;  /* 0x000000000004a947 */ /* 0x000fea0003800000 */
[----:B------:R4:W5:Y:S02]  /*9970*/  LDG.E.LTC128B R15, desc[UR20][R6.64+0x24] ;  /* 0x00002414060f7981 */ /* 0x000964000c1e1920 */
.L_x_159:
[----:B------:R-:W-:Y:S05]  /*9980*/  BSYNC B0 ;  /* 0x0000000000007941 */ /* 0x000fea0003800000 */
.L_x_158:
        /* <DEDUP_REMOVED lines=9> */
.L_x_161:
[----:B------:R-:W-:Y:S05]  /*9a20*/  BSYNC B0 ;  /* 0x0000000000007941 */ /* 0x000fea0003800000 */
.L_x_160:
[----:B-----5:R-:W-:Y:S01]  /*9a30*/  LOP3.LUT R16, R15, 0xffffe000, RZ, 0xc0, !PT ;  /* 0xffffe0000f107812 */ /* 0x020fe200078ec0ff */
[----:B------:R-:W-:Y:S01]  /*9a40*/  IMAD.U32 R21, RZ, RZ, UR8 ;  /* 0x00000008ff157e24 */ /* 0x000fe2000f8e00ff */
[----:B------:R-:W-:Y:S01]  /*9a50*/  ISETP.GT.AND P2, PT, R0, 0x9, P1 ;  /* 0x000000090000780c */ /* 0x000fe20000f44270 */
[----:B------:R-:W-:Y:S01]  /*9a60*/  IMAD.U32 R23, RZ, RZ, UR5 ;  /* 0x00000005ff177e24 */ /* 0x000fe2000f8e00ff */
[----:B------:R-:W-:Y:S01]  /*9a70*/  BSSY B0, `(.L_x_162) ;  /* 0x0000009000007945 */ /* 0x000fe20003800000 */
[----:B0-----:R-:W-:Y:S01]  /*9a80*/  FMUL R19, R16, UR22 ;  /* 0x0000001610137c20 */ /* 0x001fe20008400000 */
[----:B------:R-:W-:-:S03]  /*9a90*/  IADD3 R18, P4, P5, R21, UR7, R2 ;  /* 0x0000000715127c10 */ /* 0x000fc6000fd9e002 */
[----:B------:R-:W-:Y:S01]  /*9aa0*/  FFMA R21, R158, UR11, R19 ;  /* 0x0000000b9e157c23 */ /* 0x000fe20008000013 */
[----:B------:R-:W-:-:S04]  /*9ab0*/  IADD3.X R19, R23, UR4, R3, P4, P5 ;  /* 0x0000000417137c10 */ /* 0x000fc8000a7ea403 */
[----:B------:R-:W-:-:S05]  /*9ac0*/  F2FP.TF32.F32.PACK_B R21, R21 ;  /* 0x00000015ff15723e */ /* 0x000fca00024050ff */
[----:B------:R0:W-:Y:S01]  /*9ad0*/  @P3 STG.E desc[UR20][R18.64+0x20], R21 ;  /* 0x0000201512003986 */ /* 0x0001e2000c101914 */
[----:B------:R-:W-:Y:S05]  /*9ae0*/  @!P2 BRA `(.L_x_163) ;  /* 0x000000000004a947 */ /* 0x000fea0003800000 */
[----:B------:R0:W5:Y:S02]  /*9af0*/  LDG.E.LTC128B R15, desc[UR20][R4.64+0x24] ;  /* 0x00002414040f7981 */ /* 0x000164000c1e1920 */
.L_x_163:
[----:B------:R-:W-:Y:S05]  /*9b00*/  BSYNC B0 ;  /* 0x0000000000007941 */ /* 0x000fea0003800000 */
.L_x_162:
        /* <DEDUP_REMOVED lines=9> */
.L_x_165:
[----:B------:R-:W-:Y:S05]  /*9ba0*/  BSYNC B0 ;  /* 0x0000000000007941 */ /* 0x000fea0003800000 */
.L_x_164:
[----:B-----5:R-:W-:Y:S01]  /*9bb0*/  LOP3.LUT R16, R15, 0xffffe000, RZ, 0xc0, !PT ;  /* 0xffffe0000f107812 */ /* 0x020fe200078ec0ff */
[----:B------:R-:W-:Y:S01]  /*9bc0*/  BSSY B0, `(.L_x_166) ;  /* 0x0000008000007945 */ /* 0x000fe20003800000 */
[----:B------:R-:W-:-:S03]  /*9bd0*/  ISETP.GT.AND P2, PT, R0, 0x11, P0 ;  /* 0x000000110000780c */ /* 0x000fc60000744270 */
[----:B0-----:R-:W-:-:S04]  /*9be0*/  FMUL R21, R16, UR22 ;  /* 0x0000001610157c20 */ /* 0x001fc80008400000 */
[----:B------:R-:W-:-:S05]  /*9bf0*/  FFMA R21, R160, UR11, R21 ;  /* 0x0000000ba0157c23 */ /* 0x000fca0008000015 */
[----:B------:R-:W-:-:S05]  /*9c00*/  F2FP.TF32.F32.PACK_B R21, R21 ;  /* 0x00000015ff15723e */ /* 0x000fca00024050ff */
[----:B------:R0:W-:Y:S01]  /*9c10*/  @P3 STG.E desc[UR20][R8.64+0x40], R21 ;  /* 0x0000401508003986 */ /* 0x0001e2000c101914 */
[----:B------:R-:W-:Y:S05]  /*9c20*/  @!P2 BRA `(.L_x_167) ;  /* 0x000000000004a947 */ /* 0x000fea0003800000 */
[----:B------:R0:W5:Y:S02]  /*9c30*/  LDG.E.LTC128B R15, desc[UR20][R6.64+0x44] ;  /* 0x00004414060f7981 */ /* 0x000164000c1e1920 */
.L_x_167:
[----:B------:R-:W-:Y:S05]  /*9c40*/  BSYNC B0 ;  /* 0x0000000000007941 */ /* 0x000fea0003800000 */
.L_x_166:
        /* <DEDUP_REMOVED lines=9> */
.L_x_169:
[----:B------:R-:W-:Y:S05]  /*9ce0*/  BSYNC B0 ;  /* 0x0000000000007941 */ /* 0x000fea0003800000 */
.L_x_168:
        /* <DEDUP_REMOVED lines=9> */
.L_x_171:
[----:B------:R-:W-:Y:S05]  /*9d80*/  BSYNC B0 ;  /* 0x0000000000007941 */ /* 0x000fea0003800000 */
.L_x_170:
        /* <DEDUP_REMOVED lines=9> */
.L_x_173:
[----:B------:R-:W-:Y:S05]  /*9e20*/  BSYNC B0 ;  /* 0x0000000000007941 */ /* 0x000fea0003800000 */
.L_x_172:
        /* <DEDUP_REMOVED lines=9> */
.L_x_175:
[----:B------:R-:W-:Y:S05]  /*9ec0*/  BSYNC B0 ;  /* 0x0000000000007941 */ /* 0x000fea0003800000 */
.L_x_174:
        /* <DEDUP_REMOVED lines=9> */
.L_x_177:
[----:B------:R-:W-:Y:S05]  /*9f60*/  BSYNC B0 ;  /* 0x0000000000007941 */ /* 0x000fea0003800000 */
.L_x_176:
        /* <DEDUP_REMOVED lines=9> */
.L_x_179:
[----:B------:R-:W-:Y:S05]  /*a000*/  BSYNC B0 ;  /* 0x0000000000007941 */ /* 0x000fea0003800000 */
.L_x_178:
        /* <DEDUP_REMOVED lines=9> */
.L_x_181:
[----:B------:R-:W-:Y:S05]  /*a0a0*/  BSYNC B0 ;  /* 0x0000000000007941 */ /* 0x000fea0003800000 */
.L_x_180:
        /* <DEDUP_REMOVED lines=9> */
.L_x_183:
[----:B------:R-:W-:Y:S05]  /*a140*/  BSYNC B0 ;  /* 0x0000000000007941 */ /* 0x000fea0003800000 */
.L_x_182:
        /* <DEDUP_REMOVED lines=9> */
.L_x_185:
[----:B------:R-:W-:Y:S05]  /*a1e0*/  BSYNC B0 ;  /* 0x0000000000007941 */ /* 0x000fea0003800000 */
.L_x_184:
        /* <DEDUP_REMOVED lines=9> */
.L_x_187:
[----:B------:R-:W-:Y:S05]  /*a280*/  BSYNC B0 ;  /* 0x0000000000007941 */ /* 0x000fea0003800000 */
.L_x_186:
        /* <DEDUP_REMOVED lines=9> */
.L_x_189:
[----:B------:R-:W-:Y:S05]  /*a320*/  BSYNC B0 ;  /* 0x0000000000007941 */ /* 0x000fea0003800000 */
.L_x_188:
        /* <DEDUP_REMOVED lines=9> */
.L_x_191:
[----:B------:R-:W-:Y:S05]  /*a3c0*/  BSYNC B0 ;  /* 0x0000000000007941 */ /* 0x000fea0003800000 */
.L_x_190:
        /* <DEDUP_REMOVED lines=9> */
.L_x_193:
[----:B------:R-:W-:Y:S05]  /*a460*/  BSYNC B0 ;  /* 0x0000000000007941 */ /* 0x000fea0003800000 */
.L_x_192:
        /* <DEDUP_REMOVED lines=9> */
.L_x_195:
[----:B------:R-:W-:Y:S05]  /*a500*/  BSYNC B0 ;  /* 0x0000000000007941 */ /* 0x000fea0003800000 */
.L_x_194:
        /* <DEDUP_REMOVED lines=9> */
.L_x_197:
[----:B------:R-:W-:Y:S05]  /*a5a0*/  BSYNC B0 ;  /* 0x0000000000007941 */ /* 0x000fea0003800000 */
.L_x_196:
        /* <DEDUP_REMOVED lines=9> */
.L_x_199:
[----:B------:R-:W-:Y:S05]  /*a640*/  BSYNC B0 ;  /* 0x0000000000007941 */ /* 0x000fea0003800000 */
.L_x_198:
        /* <DEDUP_REMOVED lines=9> */
.L_x_201:
[----:B------:R-:W-:Y:S05]  /*a6e0*/  BSYNC B0 ;  /* 0x0000000000007941 */ /* 0x000fea0003800000 */
.L_x_200:
        /* <DEDUP_REMOVED lines=9> */
.L_x_203:
[----:B------:R-:W-:Y:S05]  /*a780*/  BSYNC B0 ;  /* 0x0000000000007941 */ /* 0x000fea0003800000 */
.L_x_202:
        /* <DEDUP_REMOVED lines=9> */
.L_x_205:
[----:B------:R-:W-:Y:S05]  /*a820*/  BSYNC B0 ;  /* 0x0000000000007941 */ /* 0x000fea0003800000 */
.L_x_204:
        /* <DEDUP_REMOVED lines=9> */
.L_x_207:
[----:B------:R-:W-:Y:S05]  /*a8c0*/  BSYNC B0 ;  /* 0x0000000000007941 */ /* 0x000fea0003800000 */
.L_x_206:
        /* <DEDUP_REMOVED lines=9> */
.L_x_209:
[----:B------:R-:W-:Y:S05]  /*a960*/  BSYNC B0 ;  /* 0x0000000000007941 */ /* 0x000fea0003800000 */
.L_x_208:
        /* <DEDUP_REMOVED lines=9> */
.L_x_211:
[----:B------:R-:W-:Y:S05]  /*aa00*/  BSYNC B0 ;  /* 0x0000000000007941 */ /* 0x000fea0003800000 */
.L_x_210:
        /* <DEDUP_REMOVED lines=9> */
.L_x_213:
[----:B------:R-:W-:Y:S05]  /*aaa0*/  BSYNC B0 ;  /* 0x0000000000007941 */ /* 0x000fea0003800000 */
.L_x_212:
        /* <DEDUP_REMOVED lines=9> */
.L_x_215:
[----:B------:R-:W-:Y:S05]  /*ab40*/  BSYNC B0 ;  /* 0x0000000000007941 */ /* 0x000fea0003800000 */
.L_x_214:
        /* <DEDUP_REMOVED lines=9> */
.L_x_217:
[----:B------:R-:W-:Y:S05]  /*abe0*/  BSYNC B0 ;  /* 0x0000000000007941 */ /* 0x000fea0003800000 */
.L_x_216:
        /* <DEDUP_REMOVED lines=9> */
.L_x_219:
[----:B------:R-:W-:Y:S05]  /*ac80*/  BSYNC B0 ;  /* 0x0000000000007941 */ /* 0x000fea0003800000 */
.L_x_218:
        /* <DEDUP_REMOVED lines=9> */
.L_x_221:
[----:B------:R-:W-:Y:S05]  /*ad20*/  BSYNC B0 ;  /* 0x0000000000007941 */ /* 0x000fea0003800000 */
.L_x_220:
        /* <DEDUP_REMOVED lines=9> */
.L_x_223:
[----:B------:R-:W-:Y:S05]  /*adc0*/  BSYNC B0 ;  /* 0x0000000000007941 */ /* 0x000fea0003800000 */
.L_x_222:
        /* <DEDUP_REMOVED lines=9> */
.L_x_225:
[----:B------:R-:W-:Y:S05]  /*ae60*/  BSYNC B0 ;  /* 0x0000000000007941 */ /* 0x000fea0003800000 */
.L_x_224:
        /* <DEDUP_REMOVED lines=9> */
.L_x_227:
[----:B------:R-:W-:Y:S05]  /*af00*/  BSYNC B0 ;  /* 0x0000000000007941 */ /* 0x000fea0003800000 */
.L_x_226:
        /* <DEDUP_REMOVED lines=9> */
.L_x_229:
[----:B------:R-:W-:Y:S05]  /*afa0*/  BSYNC B0 ;  /* 0x0000000000007941 */ /* 0x000fea0003800000 */
.L_x_228:
        /* <DEDUP_REMOVED lines=9> */
.L_x_231:
[----:B------:R-:W-:Y:S05]  /*b040*/  BSYNC B0 ;  /* 0x0000000000007941 */ /* 0x000fea0003800000 */
.L_x_230:
        /* <DEDUP_REMOVED lines=9> */
.L_x_233:
[----:B------:R-:W-:Y:S05]  /*b0e0*/  BSYNC B0 ;  /* 0x0000000000007941 */ /* 0x000fea0003800000 */
.L_x_232:
        /* <DEDUP_REMOVED lines=9> */
.L_x_235:
[----:B------:R-:W-:Y:S05]  /*b180*/  BSYNC B0 ;  /* 0x0000000000007941 */ /* 0x000fea0003800000 */
.L_x_234:
        /* <DEDUP_REMOVED lines=9> */
.L_x_237:
[----:B------:R-:W-:Y:S05]  /*b220*/  BSYNC B0 ;  /* 0x0000000000007941 */ /* 0x000fea0003800000 */
.L_x_236:
        /* <DEDUP_REMOVED lines=9> */
.L_x_239:
[----:B------:R-:W-:Y:S05]  /*b2c0*/  BSYNC B0 ;  /* 0x0000000000007941 */ /* 0x000fea0003800000 */
.L_x_238:
        /* <DEDUP_REMOVED lines=9> */
.L_x_241:
[----:B------:R-:W-:Y:S05]  /*b360*/  BSYNC B0 ;  /* 0x0000000000007941 */ /* 0x000fea0003800000 */
.L_x_240:
        /* <DEDUP_REMOVED lines=9> */
.L_x_243:
[----:B------:R-:W-:Y:S05]  /*b400*/  BSYNC B0 ;  /* 0x0000000000007941 */ /* 0x000fea0003800000 */
.L_x_242:
        /* <DEDUP_REMOVED lines=9> */
.L_x_245:
[----:B------:R-:W-:Y:S05]  /*b4a0*/  BSYNC B0 ;  /* 0x0000000000007941 */ /* 0x000fea0003800000 */
.L_x_244:
        /* <DEDUP_REMOVED lines=9> */
.L_x_247:
[----:B------:R-:W-:Y:S05]  /*b540*/  BSYNC B0 ;  /* 0x0000000000007941 */ /* 0x000fea0003800000 */
.L_x_246:
        /* <DEDUP_REMOVED lines=9> */
.L_x_249:
[----:B------:R-:W-:Y:S05]  /*b5e0*/  BSYNC B0 ;  /* 0x0000000000007941 */ /* 0x000fea0003800000 */
.L_x_248:
        /* <DEDUP_REMOVED lines=9> */
.L_x_251:
[----:B------:R-:W-:Y:S05]  /*b680*/  BSYNC B0 ;  /* 0x0000000000007941 */ /* 0x000fea0003800000 */
.L_x_250:
        /* <DEDUP_REMOVED lines=9> */
.L_x_253:
[----:B------:R-:W-:Y:S05]  /*b720*/  BSYNC B0 ;  /* 0x0000000000007941 */ /* 0x000fea0003800000 */
.L_x_252:
        /* <DEDUP_REMOVED lines=9> */
.L_x_255:
[----:B------:R-:W-:Y:S05]  /*b7c0*/  BSYNC B0 ;  /* 0x0000000000007941 */ /* 0x000fea0003800000 */
.L_x_254:
        /* <DEDUP_REMOVED lines=9> */
.L_x_257:
[----:B------:R-:W-:Y:S05]  /*b860*/  BSYNC B0 ;  /* 0x0000000000007941 */ /* 0x000fea0003800000 */
.L_x_256:
        /* <DEDUP_REMOVED lines=9> */
.L_x_259:
[----:B------:R-:W-:Y:S05]  /*b900*/  BSYNC B0 ;  /* 0x0000000000007941 */ /* 0x000fea0003800000 */
.L_x_258:
        /* <DEDUP_REMOVED lines=9> */
.L_x_261:
[----:B------:R-:W-:Y:S05]  /*b9a0*/  BSYNC B0 ;  /* 0x0000000000007941 */ /* 0x000fea0003800000 */
.L_x_260:
        /* <DEDUP_REMOVED lines=9> */
.L_x_263:
[----:B------:R-:W-:Y:S05]  /*ba40*/  BSYNC B0 ;  /* 0x0000000000007941 */ /* 0x000fea0003800000 */
.L_x_262:
        /* <DEDUP_REMOVED lines=9> */
.L_x_265:
[----:B------:R-:W-:Y:S05]  /*bae0*/  BSYNC B0 ;  /* 0x0000000000007941 */ /* 0x000fea0003800000 */
.L_x_264:
        /* <DEDUP_REMOVED lines=9> */
.L_x_267:
[----:B------:R-:W-:Y:S05]  /*bb80*/  BSYNC B0 ;  /* 0x0000000000007941 */ /* 0x000fea0003800000 */
.L_x_266:
        /* <DEDUP_REMOVED lines=9> */
.L_x_269:
[----:B------:R-:W-:Y:S05]  /*bc20*/  BSYNC B0 ;  /* 0x0000000000007941 */ /* 0x000fea0003800000 */
.L_x_268:
        /* <DEDUP_REMOVED lines=9> */
.L_x_271:
[----:B------:R-:W-:Y:S05]  /*bcc0*/  BSYNC B0 ;  /* 0x0000000000007941 */ /* 0x000fea0003800000 */
.L_x_270:
[----:B01--45:R-:W-:Y:S01]  /*bcd0*/  LOP3.LUT R6, R15, 0xffffe000, RZ, 0xc0, !PT ;  /* 0xffffe0000f067812 */ /* 0x033fe200078ec0ff */
        /* <DEDUP_REMOVED lines=8> */
.L_x_273:
[----:B------:R-:W-:Y:S05]  /*bd60*/  BSYNC B0 ;  /* 0x0000000000007941 */ /* 0x000fea0003800000 */
.L_x_272:
[----:B-----5:R-:W-:Y:S01]  /*bd70*/  LOP3.LUT R6, R15, 0xffffe000, RZ, 0xc0, !PT ;  /* 0xffffe0000f067812 */ /* 0x020fe200078ec0ff */
[----:B------:R-:W-:Y:S01]  /*bd80*/  BSSY B0, `(.L_x_274) ;  /* 0x000000c000007945 */ /* 0x000fe20003800000 */
[----:B------:R-:W-:Y:S02]  /*bd90*/  ISETP.GT.AND P1, PT, R0, 0x79, P1 ;  /* 0x000000790000780c */ /* 0x000fe40000f24270 */
[----:B------:R-:W-:Y:S01]  /*bda0*/  IADD3 R16, P0, R12, 0x80, RZ ;  /* 0x000000800c107810 */ /* 0x000fe20007f1e0ff */
[----:B------:R-:W-:Y:S01]  /*bdb0*/  FMUL R7, R6, UR22 ;  /* 0x0000001606077c20 */ /* 0x000fe20008400000 */
[----:B------:R-:W-:-:S03]  /*bdc0*/  @P2 IMAD.MOV.U32 R6, RZ, RZ, R18 ;  /* 0x000000ffff062224 */ /* 0x000fc600078e0012 */
[----:B0-2---:R-:W-:Y:S01]  /*bdd0*/  FFMA R9, R214, UR11, R7 ;  /* 0x0000000bd6097c23 */ /* 0x005fe20008000007 */
[----:B------:R-:W-:Y:S02]  /*bde0*/  @P2 IMAD.MOV.U32 R7, RZ, RZ, R19 ;  /* 0x000000ffff072224 */ /* 0x000fe400078e0013 */
[----:B------:R-:W-:Y:S02]  /*bdf0*/  IMAD.X R8, RZ, RZ, R13, P0 ;  /* 0x000000ffff087224 */ /* 0x000fe400000e060d */
[----:B------:R-:W-:-:S05]  /*be00*/  F2FP.TF32.F32.PACK_B R9, R9 ;  /* 0x00000009ff09723e */ /* 0x000fca00024050ff */
[----:B------:R0:W-:Y:S01]  /*be10*/  @P2 STG.E desc[UR20][R6.64+0x1e0], R9 ;  /* 0x0001e00906002986 */ /* 0x0001e2000c101914 */
[----:B------:R-:W-:Y:S05]  /*be20*/  @!P1 BRA `(.L_x_275) ;  /* 0x0000000000049947 */ /* 0x000fea0003800000 */
[----:B------:R2:W5:Y:S02]  /*be30*/  LDG.E.LTC128B R15, desc[UR20][R4.64+0x1e4] ;  /* 0x0001e414040f7981 */ /* 0x000564000c1e1920 */
.L_x_275:
[----:B------:R-:W-:Y:S05]  /*be40*/  BSYNC B0 ;  /* 0x0000000000007941 */ /* 0x000fea0003800000 */
.L_x_274:
[----:B-123-5:R-:W-:Y:S01]  /*be50*/  LOP3.LUT R4, R15, 0xffffe000, RZ, 0xc0, !PT ;  /* 0xffffe0000f047812 */ /* 0x02efe200078ec0ff */
[----:B------:R-:W-:Y:S01]  /*be60*/  IMAD R5, R8, UR16, RZ ;  /* 0x0000001008057c24 */ /* 0x000fe2000f8e02ff */
[----:B------:R-:W-:Y:S01]  /*be70*/  ISETP.GT.AND P0, PT, R14, 0x80, PT ;  /* 0x000000800e00780c */ /* 0x000fe20003f04270 */
[----:B0-----:R-:W-:-:S04]  /*be80*/  IMAD.WIDE.U32 R6, R16, UR16, R10 ;  /* 0x0000001010067c25 */ /* 0x001fc8000f8e000a */
[----:B------:R-:W-:Y:S01]  /*be90*/  FMUL R4, R4, UR22 ;  /* 0x0000001604047c20 */ /* 0x000fe20008400000 */
[----:B------:R-:W-:Y:S01]  /*bea0*/  ISETP.GT.AND P3, PT, R0, RZ, P0 ;  /* 0x000000ff0000720c */ /* 0x000fe20000764270 */
[----:B------:R-:W-:Y:S02]  /*beb0*/  IMAD R21, R16, UR17, R5 ;  /* 0x0000001110157c24 */ /* 0x000fe4000f8e0205 */
[----:B------:R-:W-:Y:S01]  /*bec0*/  FFMA R215, R215, UR11, R4 ;  /* 0x0000000bd7d77c23 */ /* 0x000fe20008000004 */
[----:B------:R-:W-:Y:S01]  /*bed0*/  LEA R4, P2, R6, UR18, 0x2 ;  /* 0x0000001206047c11 */ /* 0x000fe2000f8410ff */
[----:B------:R-:W-:-:S03]  /*bee0*/  IMAD.IADD R5, R7, 0x1, R21 ;  /* 0x0000000107057824 */ /* 0x000fc600078e0215 */
[----:B------:R-:W-:Y:S02]  /*bef0*/  F2FP.TF32.F32.PACK_B R215, R215 ;  /* 0x000000d7ffd7723e */ /* 0x000fe400024050ff */
[----:B------:R-:W-:-:S03]  /*bf00*/  LEA.HI.X R5, R6, UR19, R5, 0x2, P2 ;  /* 0x0000001306057c11 */ /* 0x000fc600090f1405 */
[----:B------:R0:W-:Y:S04]  /*bf10*/  @P1 STG.E desc[UR20][R18.64+0x1e4], R215 ;  /* 0x0001e4d712001986 */ /* 0x0001e8000c101914 */
[----:B------:R-:W2:Y:S01]  /*bf20*/  @P3 LDG.E.LTC128B R15, desc[UR20][R4.64] ;  /* 0x00000014040f3981 */ /* 0x000ea2000c1e1920 */
[----:B------:R-:W-:Y:S01]  /*bf30*/  USHF.L.U32 UR4, UR14, 0x9, URZ ;  /* 0x000000090e047899 */ /* 0x000fe2000800063f */
[----:B------:R-:W-:Y:S01]  /*bf40*/  ISETP.GT.AND P2, PT, R0, 0x1, P0 ;  /* 0x000000010000780c */ /* 0x000fe20000744270 */
[----:B------:R-:W-:Y:S01]  /*bf50*/  USHF.L.U64.HI UR6, UR14, 0x9, UR15 ;  /* 0x000000090e067899 */ /* 0x000fe2000801020f */
[----:B------:R-:W-:Y:S03]  /*bf60*/  BSSY B0, `(.L_x_276) ;  /* 0x000000b000007945 */ /* 0x000fe60003800000 */
[----:B------:R-:W-:-:S04]  /*bf70*/  IADD3 R8, P1, R2, UR4, RZ ;  /* 0x0000000402087c10 */ /* 0x000fc8000ff3e0ff */
[----:B------:R-:W-:Y:S02]  /*bf80*/  IADD3.X R9, R3, UR6, RZ, P1, !PT ;  /* 0x0000000603097c10 */ /* 0x000fe40008ffe4ff */
[----:B--2---:R-:W-:-:S05]  /*bf90*/  LOP3.LUT R6, R15, 0xffffe000, RZ, 0xc0, !PT ;  /* 0xffffe0000f067812 */ /* 0x004fca00078ec0ff */
[----:B------:R-:W-:-:S04]  /*bfa0*/  FMUL R7, R6, UR22 ;  /* 0x0000001606077c20 */ /* 0x000fc80008400000 */
[----:B------:R-:W-:Y:S01]  /*bfb0*/  FFMA R23, R88, UR11, R7 ;  /* 0x0000000b58177c23 */ /* 0x000fe20008000007 */
[----:B------:R-:W-:-:S04]  /*bfc0*/  IMAD.WIDE.U32 R6, R16, R17, UR12 ;  /* 0x0000000c10067e25 */ /* 0x000fc8000f8e0011 */
[----:B------:R-:W-:-:S05]  /*bfd0*/  F2FP.TF32.F32.PACK_B R23, R23 ;  /* 0x00000017ff17723e */ /* 0x000fca00024050ff */
[----:B------:R0:W-:Y:S01]  /*bfe0*/  @P3 STG.E desc[UR20][R8.64], R23 ;  /* 0x0000001708003986 */ /* 0x0001e2000c101914 */
[----:B------:R-:W-:Y:S05]  /*bff0*/  @!P2 BRA `(.L_x_277) ;  /* 0x000000000004a947 */ /* 0x000fea0003800000 */
[----:B------:R1:W5:Y:S02]  /*c000*/  LDG.E.LTC128B R15, desc[UR20][R4.64+0x4] ;  /* 0x00000414040f7981 */ /* 0x000364000c1e1920 */
.L_x_277:
[----:B------:R-:W-:Y:S05]  /*c010*/  BSYNC B0 ;  /* 0x0000000000007941 */ /* 0x000fea0003800000 */
.L_x_276:
[----:B-----5:R-:W-:Y:S01]  /*c020*/  LOP3.LUT R16, R15, 0xffffe000, RZ, 0xc0, !PT ;  /* 0xffffe0000f107812 */ /* 0x020fe200078ec0ff */
[----:B------:R-:W-:Y:S01]  /*c030*/  BSSY B0, `(.L_x_278) ;  /* 0x000000d000007945 */ /* 0x000fe20003800000 */
[----:B0-----:R-:W-:Y:S02]  /*c040*/  IADD3 R18, P3, R10, R6, RZ ;  /* 0x000000060a127210 */ /* 0x001fe40007f7e0ff */
        /* <DEDUP_REMOVED lines=11> */
.L_x_279:
[----:B------:R-:W-:Y:S05]  /*c100*/  BSYNC B0 ;  /* 0x0000000000007941 */ /* 0x000fea0003800000 */
.L_x_278:
        /* <DEDUP_REMOVED lines=11> */
.L_x_281:
[----:B------:R-:W-:Y:S05]  /*c1c0*/  BSYNC B0 ;  /* 0x0000000000007941 */ /* 0x000fea0003800000 */
.L_x_280:
        /* <DEDUP_REMOVED lines=9> */
.L_x_283:
[----:B------:R-:W-:Y:S05]  /*c260*/  BSYNC B0 ;  /* 0x0000000000007941 */ /* 0x000fea0003800000 */
.L_x_282:
[----:B-----5:R-:W-:Y:S01]  /*c270*/  LOP3.LUT R16, R15, 0xffffe000, RZ, 0xc0, !PT ;  /* 0xffffe0000f107812 */ /* 0x020fe200078ec0ff */
[----:B------:R-:W-:Y:S01]  /*c280*/  BSSY B0, `(.L_x_284) ;  /* 0x0000008000007945 */ /* 0x000fe20003800000 */
[----:B------:R-:W-:-:S03]  /*c290*/  ISETP.GT.AND P2, PT, R0, 0x9, P0 ;  /* 0x000000090000780c */ /* 0x000fc60000744270 */
[----:B0--3--:R-:W-:-:S04]  /*c2a0*/  FMUL R19, R16, UR22 ;  /* 0x0000001610137c20 */ /* 0x009fc80008400000 */
[----:B------:R-:W-:-:S05]  /*c2b0*/  FFMA R19, R92, UR11, R19 ;  /* 0x0000000b5c137c23 */ /* 0x000fca0008000013 */
[----:B------:R-:W-:-:S05]  /*c2c0*/  F2FP.TF32.F32.PACK_B R19, R19 ;  /* 0x00000013ff13723e */ /* 0x000fca00024050ff */
[----:B------:R0:W-:Y:S01]  /*c2d0*/  @P3 STG.E desc[UR20][R8.64+0x20], R19 ;  /* 0x0000201308003986 */ /* 0x0001e2000c101914 */
[----:B------:R-:W-:Y:S05]  /*c2e0*/  @!P2 BRA `(.L_x_285) ;  /* 0x000000000004a947 */ /* 0x000fea0003800000 */
[----:B------:R3:W5:Y:S02]  /*c2f0*/  LDG.E.LTC128B R15, desc[UR20][R4.64+0x24] ;  /* 0x00002414040f7981 */ /* 0x000764000c1e1920 */
.L_x_285:
[----:B------:R-:W-:Y:S05]  /*c300*/  BSYNC B0 ;  /* 0x0000000000007941 */ /* 0x000fea0003800000 */
.L_x_284:
        /* <DEDUP_REMOVED lines=9> */
.L_x_287:
[----:B------:R-:W-:Y:S05]  /*c3a0*/  BSYNC B0 ;  /* 0x0000000000007941 */ /* 0x000fea0003800000 */
.L_x_286:
        /* <DEDUP_REMOVED lines=13> */
.L_x_289:
[----:B------:R-:W-:Y:S05]  /*c480*/  BSYNC B0 ;  /* 0x0000000000007941 */ /* 0x000fea0003800000 */
.L_x_288:
        /* <DEDUP_REMOVED lines=9> */
.L_x_291:
[----:B------:R-:W-:Y:S05]  /*c520*/  BSYNC B0 ;  /* 0x0000000000007941 */ /* 0x000fea0003800000 */
.L_x_290:
        /* <DEDUP_REMOVED lines=9> */
.L_x_293:
[----:B------:R-:W-:Y:S05]  /*c5c0*/  BSYNC B0 ;  /* 0x0000000000007941 */ /* 0x000fea0003800000 */
.L_x_292:
        /* <DEDUP_REMOVED lines=9> */
.L_x_295:
[----:B------:R-:W-:Y:S05]  /*c660*/  BSYNC B0 ;  /* 0x0000000000007941 */ /* 0x000fea0003800000 */
.L_x_294:
        /* <DEDUP_REMOVED lines=9> */
.L_x_297:
[----:B------:R-:W-:Y:S05]  /*c700*/  BSYNC B0 ;  /* 0x0000000000007941 */ /* 0x000fea0003800000 */
.L_x_296:
        /* <DEDUP_REMOVED lines=9> */
.L_x_299:
[----:B------:R-:W-:Y:S05]  /*c7a0*/  BSYNC B0 ;  /* 0x0000000000007941 */ /* 0x000fea0003800000 */
.L_x_298:
        /* <DEDUP_REMOVED lines=9> */
.L_x_301:
[----:B------:R-:W-:Y:S05]  /*c840*/  BSYNC B0 ;  /* 0x0000000000007941 */ /* 0x000fea0003800000 */
.L_x_300:
        /* <DEDUP_REMOVED lines=9> */
.L_x_303:
[----:B------:R-:W-:Y:S05]  /*c8e0*/  BSYNC B0 ;  /* 0x0000000000007941 */ /* 0x000fea0003800000 */
.L_x_302:
        /* <DEDUP_REMOVED lines=9> */
.L_x_305:
[----:B------:R-:W-:Y:S05]  /*c980*/  BSYNC B0 ;  /* 0x0000000000007941 */ /* 0x000fea0003800000 */
.L_x_304:
        /* <DEDUP_REMOVED lines=9> */
.L_x_307:
[----:B------:R-:W-:Y:S05]  /*ca20*/  BSYNC B0 ;  /* 0x0000000000007941 */ /* 0x000fea0003800000 */
.L_x_306:
        /* <DEDUP_REMOVED lines=9> */
.L_x_309:
[----:B------:R-:W-:Y:S05]  /*cac0*/  BSYNC B0 ;  /* 0x0000000000007941 */ /* 0x000fea0003800000 */
.L_x_308:
        /* <DEDUP_REMOVED lines=9> */
.L_x_311:
[----:B------:R-:W-:Y:S05]  /*cb60*/  BSYNC B0 ;  /* 0x0000000000007941 */ /* 0x000fea0003800000 */
.L_x_310:
        /* <DEDUP_REMOVED lines=9> */
.L_x_313:
[----:B------:R-:W-:Y:S05]  /*cc00*/  BSYNC B0 ;  /* 0x0000000000007941 */ /* 0x000fea0003800000 */
.L_x_312:
        /* <DEDUP_REMOVED lines=9> */
.L_x_315:
[----:B------:R-:W-:Y:S05]  /*cca0*/  BSYNC B0 ;  /* 0x0000000000007941 */ /* 0x000fea0003800000 */
.L_x_314:
        /* <DEDUP_REMOVED lines=9> */
.L_x_317:
[----:B------:R-:W-:Y:S05]  /*cd40*/  BSYNC B0 ;  /* 0x0000000000007941 */ /* 0x000fea0003800000 */
.L_x_316:
        /* <DEDUP_REMOVED lines=9> */
.L_x_319:
[----:B------:R-:W-:Y:S05]  /*cde0*/  BSYNC B0 ;  /* 0x0000000000007941 */ /* 0x000fea0003800000 */
.L_x_318:
        /* <DEDUP_REMOVED lines=9> */
.L_x_321:
[----:B------:R-:W-:Y:S05]  /*ce80*/  BSYNC B0 ;  /* 0x0000000000007941 */ /* 0x000fea0003800000 */
.L_x_320:
        /* <DEDUP_REMOVED lines=9> */
.L_x_323:
[----:B------:R-:W-:Y:S05]  /*cf20*/  BSYNC B0 ;  /* 0x0000000000007941 */ /* 0x000fea0003800000 */
.L_x_322:
        /* <DEDUP_REMOVED lines=9> */
.L_x_325:
[----:B------:R-:W-:Y:S05]  /*cfc0*/  BSYNC B0 ;  /* 0x0000000000007941 */ /* 0x000fea0003800000 */
.L_x_324:
        /* <DEDUP_REMOVED lines=9> */
.L_x_327:
[----:B------:R-:W-:Y:S05]  /*d060*/  BSYNC B0 ;  /* 0x0000000000007941 */ /* 0x000fea0003800000 */
.L_x_326:
        /* <DEDUP_REMOVED lines=9> */
.L_x_329:
[----:B------:R-:W-:Y:S05]  /*d100*/  BSYNC B0 ;  /* 0x0000000000007941 */ /* 0x000fea0003800000 */
.L_x_328:
        /* <DEDUP_REMOVED lines=9> */
.L_x_331:
[----:B------:R-:W-:Y:S05]  /*d1a0*/  BSYNC B0 ;  /* 0x0000000000007941 */ /* 0x000fea0003800000 */
.L_x_330:
        /* <DEDUP_REMOVED lines=9> */
.L_x_333:
[----:B------:R-:W-:Y:S05]  /*d240*/  BSYNC B0 ;  /* 0x0000000000007941 */ /* 0x000fea0003800000 */
.L_x_332:
        /* <DEDUP_REMOVED lines=9> */
.L_x_335:
[----:B------:R-:W-:Y:S05]  /*d2e0*/  BSYNC B0 ;  /* 0x0000000000007941 */ /* 0x000fea0003800000 */
.L_x_334:
        /* <DEDUP_REMOVED lines=9> */
.L_x_337:
[----:B------:R-:W-:Y:S05]  /*d380*/  BSYNC B0 ;  /* 0x0000000000007941 */ /* 0x000fea0003800000 */
.L_x_336:
        /* <DEDUP_REMOVED lines=9> */
.L_x_339:
[----:B------:R-:W-:Y:S05]  /*d420*/  BSYNC B0 ;  /* 0x0000000000007941 */ /* 0x000fea0003800000 */
.L_x_338:
        /* <DEDUP_REMOVED lines=9> */
.L_x_341:
[----:B------:R-:W-:Y:S05]  /*d4c0*/  BSYNC B0 ;  /* 0x0000000000007941 */ /* 0x000fea0003800000 */
.L_x_340:
        /* <DEDUP_REMOVED lines=9> */
.L_x_343:
[----:B------:R-:W-:Y:S05]  /*d560*/  BSYNC B0 ;  /* 0x0000000000007941 */ /* 0x000fea0003800000 */
.L_x_342:
        /* <DEDUP_REMOVED lines=9> */
.L_x_345:
[----:B------:R-:W-:Y:S05]  /*d600*/  BSYNC B0 ;  /* 0x0000000000007941 */ /* 0x000fea0003800000 */
.L_x_344:
        /* <DEDUP_REMOVED lines=9> */
.L_x_347:
[----:B------:R-:W-:Y:S05]  /*d6a0*/  BSYNC B0 ;  /* 0x0000000000007941 */ /* 0x000fea0003800000 */
.L_x_346:
        /* <DEDUP_REMOVED lines=9> */
.L_x_349:
[----:B------:R-:W-:Y:S05]  /*d740*/  BSYNC B0 ;  /* 0x0000000000007941 */ /* 0x000fea0003800000 */
.L_x_348:
        /* <DEDUP_REMOVED lines=9> */
.L_x_351:
[----:B------:R-:W-:Y:S05]  /*d7e0*/  BSYNC B0 ;  /* 0x0000000000007941 */ /* 0x000fea0003800000 */
.L_x_350:
        /* <DEDUP_REMOVED lines=9> */
.L_x_353:
[----:B------:R-:W-:Y:S05]  /*d880*/  BSYNC B0 ;  /* 0x0000000000007941 */ /* 0x000fea0003800000 */
.L_x_352:
        /* <DEDUP_REMOVED lines=9> */
.L_x_355:
[----:B------:R-:W-:Y:S05]  /*d920*/  BSYNC B0 ;  /* 0x0000000000007941 */ /* 0x000fea0003800000 */
.L_x_354:
        /* <DEDUP_REMOVED lines=9> */
.L_x_357:
[----:B------:R-:W-:Y:S05]  /*d9c0*/  BSYNC B0 ;  /* 0x0000000000007941 */ /* 0x000fea0003800000 */
.L_x_356:
        /* <DEDUP_REMOVED lines=9> */
.L_x_359:
[----:B------:R-:W-:Y:S05]  /*da60*/  BSYNC B0 ;  /* 0x0000000000007941 */ /* 0x000fea0003800000 */
.L_x_358:
        /* <DEDUP_REMOVED lines=9> */
.L_x_361:
[----:B------:R-:W-:Y:S05]  /*db00*/  BSYNC B0 ;  /* 0x0000000000007941 */ /* 0x000fea0003800000 */
.L_x_360:
        /* <DEDUP_REMOVED lines=9> */
.L_x_363:
[----:B------:R-:W-:Y:S05]  /*dba0*/  BSYNC B0 ;  /* 0x0000000000007941 */ /* 0x000fea0003800000 */
.L_x_362:
        /* <DEDUP_REMOVED lines=9> */
.L_x_365:
[----:B------:R-:W-:Y:S05]  /*dc40*/  BSYNC B0 ;  /* 0x0000000000007941 */ /* 0x000fea0003800000 */
.L_x_364:
        /* <DEDUP_REMOVED lines=9> */
.L_x_367:
[----:B------:R-:W-:Y:S05]  /*dce0*/  BSYNC B0 ;  /* 0x0000000000007941 */ /* 0x000fea0003800000 */
.L_x_366:
        /* <DEDUP_REMOVED lines=9> */
.L_x_369:
[----:B------:R-:W-:Y:S05]  /*dd80*/  BSYNC B0 ;  /* 0x0000000000007941 */ /* 0x000fea0003800000 */
.L_x_368:
        /* <DEDUP_REMOVED lines=9> */
.L_x_371:
[----:B------:R-:W-:Y:S05]  /*de20*/  BSYNC B0 ;  /* 0x0000000000007941 */ /* 0x000fea0003800000 */
.L_x_370:
        /* <DEDUP_REMOVED lines=9> */
.L_x_373:
[----:B------:R-:W-:Y:S05]  /*dec0*/  BSYNC B0 ;  /* 0x0000000000007941 */ /* 0x000fea0003800000 */
.L_x_372:
        /* <DEDUP_REMOVED lines=9> */
.L_x_375:
[----:B------:R-:W-:Y:S05]  /*df60*/  BSYNC B0 ;  /* 0x0000000000007941 */ /* 0x000fea0003800000 */
.L_x_374:
        /* <DEDUP_REMOVED lines=9> */
.L_x_377:
[----:B------:R-:W-:Y:S05]  /*e000*/  BSYNC B0 ;  /* 0x0000000000007941 */ /* 0x000fea0003800000 */
.L_x_376:
        /* <DEDUP_REMOVED lines=9> */
.L_x_379:
[----:B------:R-:W-:Y:S05]  /*e0a0*/  BSYNC B0 ;  /* 0x0000000000007941 */ /* 0x000fea0003800000 */
.L_x_378:
        /* <DEDUP_REMOVED lines=9> */
.L_x_381:
[----:B------:R-:W-:Y:S05]  /*e140*/  BSYNC B0 ;  /* 0x0000000000007941 */ /* 0x000fea0003800000 */
.L_x_380:
        /* <DEDUP_REMOVED lines=9> */
.L_x_383:
[----:B------:R-:W-:Y:S05]  /*e1e0*/  BSYNC B0 ;  /* 0x0000000000007941 */ /* 0x000fea0003800000 */
.L_x_382:
        /* <DEDUP_REMOVED lines=9> */
.L_x_385:
[----:B------:R-:W-:Y:S05]  /*e280*/  BSYNC B0 ;  /* 0x0000000000007941 */ /* 0x000fea0003800000 */
.L_x_384:
        /* <DEDUP_REMOVED lines=9> */
.L_x_387:
[----:B------:R-:W-:Y:S05]  /*e320*/  BSYNC B0 ;  /* 0x0000000000007941 */ /* 0x000fea0003800000 */
.L_x_386:
        /* <DEDUP_REMOVED lines=9> */
.L_x_389:
[----:B------:R-:W-:Y:S05]  /*e3c0*/  BSYNC B0 ;  /* 0x0000000000007941 */ /* 0x000fea0003800000 */
.L_x_388:
        /* <DEDUP_REMOVED lines=9> */
.L_x_391:
[----:B------:R-:W-:Y:S05]  /*e460*/  BSYNC B0 ;  /* 0x0000000000007941 */ /* 0x000fea0003800000 */
.L_x_390:
        /* <DEDUP_REMOVED lines=9> */
.L_x_393:
[----:B------:R-:W-:Y:S05]  /*e500*/  BSYNC B0 ;  /* 0x0000000000007941 */ /* 0x000fea0003800000 */
.L_x_392:
        /* <DEDUP_REMOVED lines=9> */
.L_x_395:
[----:B------:R-:W-:Y:S05]  /*e5a0*/  BSYNC B0 ;  /* 0x0000000000007941 */ /* 0x000fea0003800000 */
.L_x_394:
        /* <DEDUP_REMOVED lines=9> */
.L_x_397:
[----:B------:R-:W-:Y:S05]  /*e640*/  BSYNC B0 ;  /* 0x0000000000007941 */ /* 0x000fea0003800000 */
.L_x_396:
[----:B01-3-5:R-:W-:Y:S01]  /*e650*/  LOP3.LUT R4, R15, 0xffffe000, RZ, 0xc0, !PT ;  /* 0xffffe0000f047812 */ /* 0x02bfe200078ec0ff */
        /* <DEDUP_REMOVED lines=8> */
.L_x_399:
[----:B------:R-:W-:Y:S05]  /*e6e0*/  BSYNC B0 ;  /* 0x0000000000007941 */ /* 0x000fea0003800000 */
.L_x_398:
[----:B-----5:R-:W-:Y:S01]  /*e6f0*/  LOP3.LUT R4, R15, 0xffffe000, RZ, 0xc0, !PT ;  /* 0xffffe0000f047812 */ /* 0x020fe200078ec0ff */
[----:B------:R-:W-:Y:S01]  /*e700*/  BSSY B0, `(.L_x_400) ;  /* 0x000000c000007945 */ /* 0x000fe20003800000 */
[----:B------:R-:W-:Y:S02]  /*e710*/  ISETP.GT.AND P1, PT, R0, 0x79, P1 ;  /* 0x000000790000780c */ /* 0x000fe40000f24270 */
[----:B0-----:R-:W-:Y:S01]  /*e720*/  IADD3 R8, P0, R12, 0xc0, RZ ;  /* 0x000000c00c087810 */ /* 0x001fe20007f1e0ff */
[----:B------:R-:W-:Y:S01]  /*e730*/  FMUL R5, R4, UR22 ;  /* 0x0000001604057c20 */ /* 0x000fe20008400000 */
[----:B------:R-:W-:-:S03]  /*e740*/  @P2 IMAD.MOV.U32 R4, RZ, RZ, R18 ;  /* 0x000000ffff042224 */ /* 0x000fc600078e0012 */
[----:B------:R-:W-:Y:S01]  /*e750*/  FFMA R9, R150, UR11, R5 ;  /* 0x0000000b96097c23 */ /* 0x000fe20008000005 */
[----:B------:R-:W-:Y:S02]  /*e760*/  @P2 IMAD.MOV.U32 R5, RZ, RZ, R19 ;  /* 0x000000ffff052224 */ /* 0x000fe400078e0013 */
[----:B------:R-:W-:Y:S02]  /*e770*/  IMAD.X R12, RZ, RZ, R13, P0 ;  /* 0x000000ffff0c7224 */ /* 0x000fe400000e060d */
[----:B------:R-:W-:-:S05]  /*e780*/  F2FP.TF32.F32.PACK_B R9, R9 ;  /* 0x00000009ff09723e */ /* 0x000fca00024050ff */
[----:B------:R0:W-:Y:S01]  /*e790*/  @P2 STG.E desc[UR20][R4.64+0x1e0], R9 ;  /* 0x0001e00904002986 */ /* 0x0001e2000c101914 */
[----:B------:R-:W-:Y:S05]  /*e7a0*/  @!P1 BRA `(.L_x_401) ;  /* 0x0000000000049947 */ /* 0x000fea0003800000 */
[----:B------:R3:W5:Y:S02]  /*e7b0*/  LDG.E.LTC128B R15, desc[UR20][R6.64+0x1e4] ;  /* 0x0001e414060f7981 */ /* 0x000764000c1e1920 */
.L_x_401:
[----:B------:R-:W-:Y:S05]  /*e7c0*/  BSYNC B0 ;  /* 0x0000000000007941 */ /* 0x000fea0003800000 */
.L_x_400:
[----:B0----5:R-:W-:Y:S01]  /*e7d0*/  LOP3.LUT R4, R15, 0xffffe000, RZ, 0xc0, !PT ;  /* 0xffffe0000f047812 */ /* 0x021fe200078ec0ff */
[----:B------:R-:W-:Y:S01]  /*e7e0*/  IMAD R5, R12, UR16, RZ ;  /* 0x000000100c057c24 */ /* 0x000fe2000f8e02ff */
[----:B------:R-:W-:Y:S01]  /*e7f0*/  ISETP.GT.AND P0, PT, R14, 0xc0, PT ;  /* 0x000000c00e00780c */ /* 0x000fe20003f04270 */
[----:B-1234-:R-:W-:-:S04]  /*e800*/  IMAD.WIDE.U32 R6, R8, UR16, R10 ;  /* 0x0000001008067c25 */ /* 0x01efc8000f8e000a */
        /* <DEDUP_REMOVED lines=10> */
[----:B------:R-:W-:Y:S01]  /*e8b0*/  IMAD.U32 R9, RZ, RZ, UR14 ;  /* 0x0000000eff097e24 */ /* 0x000fe2000f8e00ff */
[----:B------:R-:W-:Y:S01]  /*e8c0*/  UIMAD UR4, UR15, 0x300, URZ ;  /* 0x000003000f0478a4 */ /* 0x000fe2000f8e023f */
[----:B------:R-:W-:Y:S01]  /*e8d0*/  ISETP.GT.AND P3, PT, R0, 0x1, P0 ;  /* 0x000000010000780c */ /* 0x000fe20000764270 */
[----:B------:R-:W-:Y:S01]  /*e8e0*/  BSSY B0, `(.L_x_402) ;  /* 0x000000c000007945 */ /* 0x000fe20003800000 */
[----:B------:R-:W-:-:S04]  /*e8f0*/  IMAD.WIDE.U32 R2, R9, 0x300, R2 ;  /* 0x0000030009027825 */ /* 0x000fc800078e0002 */
[----:B------:R-:W-:Y:S01]  /*e900*/  IMAD.WIDE.U32 R8, R8, R17, UR12 ;  /* 0x0000000c08087e25 */ /* 0x000fe2000f8e0011 */
[----:B--2---:R-:W-:-:S05]  /*e910*/  LOP3.LUT R6, R15, 0xffffe000, RZ, 0xc0, !PT ;  /* 0xffffe0000f067812 */ /* 0x004fca00078ec0ff */
[----:B------:R-:W-:Y:S01]  /*e920*/  FMUL R7, R6, UR22 ;  /* 0x0000001606077c20 */ /* 0x000fe20008400000 */
[----:B------:R-:W-:-:S03]  /*e930*/  @P2 IMAD.MOV.U32 R6, RZ, RZ, R2 ;  /* 0x000000ffff062224 */ /* 0x000fc600078e0002 */
[----:B------:R-:W-:Y:S01]  /*e940*/  FFMA R21, R24, UR11, R7 ;  /* 0x0000000b18157c23 */ /* 0x000fe20008000007 */
[----:B------:R-:W-:-:S04]  /*e950*/  VIADD R7, R3, UR4 ;  /* 0x0000000403077c36 */ /* 0x000fc80008000000 */
[----:B------:R-:W-:-:S05]  /*e960*/  F2FP.TF32.F32.PACK_B R21, R21 ;  /* 0x00000015ff15723e */ /* 0x000fca00024050ff */
[----:B------:R0:W-:Y:S01]  /*e970*/  @P2 STG.E desc[UR20][R6.64], R21 ;  /* 0x0000001506002986 */ /* 0x0001e2000c101914 */
[----:B------:R-:W-:Y:S05]  /*e980*/  @!P3 BRA `(.L_x_403) ;  /* 0x000000000004b947 */ /* 0x000fea0003800000 */
[----:B------:R1:W5:Y:S02]  /*e990*/  LDG.E.LTC128B R15, desc[UR20][R4.64+0x4] ;  /* 0x00000414040f7981 */ /* 0x000364000c1e1920 */
.L_x_403:
[----:B------:R-:W-:Y:S05]  /*e9a0*/  BSYNC B0 ;  /* 0x0000000000007941 */ /* 0x000fea0003800000 */
.L_x_402:
[----:B-----5:R-:W-:Y:S01]  /*e9b0*/  LOP3.LUT R12, R15, 0xffffe000, RZ, 0xc0, !PT ;  /* 0xffffe0000f0c7812 */ /* 0x020fe200078ec0ff */
[----:B------:R-:W-:Y:S01]  /*e9c0*/  BSSY B0, `(.L_x_404) ;  /* 0x000000f000007945 */ /* 0x000fe20003800000 */
[----:B------:R-:W-:Y:S02]  /*e9d0*/  IADD3 R10, P2, R10, R8, RZ ;  /* 0x000000080a0a7210 */ /* 0x000fe40007f5e0ff */
[----:B------:R-:W-:Y:S01]  /*e9e0*/  ISETP.GT.AND P1, PT, R14, 0xc8, PT ;  /* 0x000000c80e00780c */ /* 0x000fe20003f24270 */
[----:B------:R-:W-:Y:S01]  /*e9f0*/  FMUL R12, R12, UR22 ;  /* 0x000000160c0c7c20 */ /* 0x000fe20008400000 */
[----:B------:R-:W-:Y:S01]  /*ea00*/  IADD3.X R9, R11, R13, R9, P2, !PT ;  /* 0x0000000d0b097210 */ /* 0x000fe200017fe409 */
[----:B------:R-:W-:Y:S01]  /*ea10*/  @P3 IMAD.MOV.U32 R11, RZ, RZ, R7 ;  /* 0x000000ffff0b3224 */ /* 0x000fe200078e0007 */
[----:B------:R-:W-:Y:S01]  /*ea20*/  LEA R8, P2, R10, UR18, 0x2 ;  /* 0x000000120a087c11 */ /* 0x000fe2000f8410ff */
[----:B------:R-:W-:Y:S01]  /*ea30*/  FFMA R25, R25, UR11, R12 ;  /* 0x0000000b19197c23 */ /* 0x000fe2000800000c */
[----:B------:R-:W-:-:S02]  /*ea40*/  ISETP.GT.AND P4, PT, R0, RZ, P1 ;  /* 0x000000ff0000720c */ /* 0x000fc40000f84270 */
[----:B------:R-:W-:Y:S01]  /*ea50*/  LEA.HI.X R9, R10, UR19, R9, 0x2, P2 ;  /* 0x000000130a097c11 */ /* 0x000fe200090f1409 */
[----:B------:R-:W-:Y:S01]  /*ea60*/  @P3 IMAD.MOV.U32 R10, RZ, RZ, R2 ;  /* 0x000000ffff0a3224 */ /* 0x000fe200078e0002 */
[----:B------:R-:W-:-:S05]  /*ea70*/  F2FP.TF32.F32.PACK_B R25, R25 ;  /* 0x00000019ff19723e */ /* 0x000fca00024050ff */
[----:B------:R2:W-:Y:S04]  /*ea80*/  @P3 STG.E desc[UR20][R10.64+0x4], R25 ;  /* 0x000004190a003986 */ /* 0x0005e8000c101914 */
[----:B------:R-:W-:Y:S05]  /*ea90*/  @!P4 BRA `(.L_x_405) ;  /* 0x000000000004c947 */ /* 0x000fea0003800000 */
[----:B------:R3:W5:Y:S02]  /*eaa0*/  LDG.E.LTC128B R15, desc[UR20][R8.64] ;  /* 0x00000014080f7981 */ /* 0x000764000c1e1920 */
.L_x_405:
[----:B------:R-:W-:Y:S05]  /*eab0*/  BSYNC B0 ;  /* 0x0000000000007941 */ /* 0x000fea0003800000 */
.L_x_404:
[----:B--2--5:R-:W-:Y:S01]  /*eac0*/  LOP3.LUT R10, R15, 0xffffe000, RZ, 0xc0, !PT ;  /* 0xffffe0000f0a7812 */ /* 0x024fe200078ec0ff */
[----:B------:R-:W-:Y:S01]  /*ead0*/  BSSY B0, `(.L_x_406) ;  /* 0x000000a000007945 */ /* 0x000fe20003800000 */
[----:B------:R-:W-:-:S03]  /*eae0*/  ISETP.GT.AND P3, PT, R0, 0x1, P1 ;  /* 0x000000010000780c */ /* 0x000fc60000f64270 */
        /* <DEDUP_REMOVED lines=8> */
.L_x_407:
[----:B------:R-:W-:Y:S05]  /*eb70*/  BSYNC B0 ;  /* 0x0000000000007941 */ /* 0x000fea0003800000 */
.L_x_406:
        /* <DEDUP_REMOVED lines=9> */
.L_x_409:
[----:B------:R-:W-:Y:S05]  /*ec10*/  BSYNC B0 ;  /* 0x0000000000007941 */ /* 0x000fea0003800000 */
.L_x_408:
[----:B-----5:R-:W-:Y:S01]  /*ec20*/  LOP3.LUT R12, R15, 0xffffe000, RZ, 0xc0, !PT ;  /* 0xffffe0000f0c7812 */ /* 0x020fe200078ec0ff */
[----:B------:R-:W-:Y:S01]  /*ec30*/  BSSY B0, `(.L_x_410) ;  /* 0x000000a000007945 */ /* 0x000fe20003800000 */
[----:B------:R-:W-:-:S03]  /*ec40*/  ISETP.GT.AND P3, PT, R0, 0x9, P0 ;  /* 0x000000090000780c */ /* 0x000fc60000764270 */
[----:B--2---:R-:W-:Y:S01]  /*ec50*/  FMUL R13, R12, UR22 ;  /* 0x000000160c0d7c20 */ /* 0x004fe20008400000 */
[----:B------:R-:W-:-:S03]  /*ec60*/  @P4 IMAD.MOV.U32 R12, RZ, RZ, R2 ;  /* 0x000000ffff0c4224 */ /* 0x000fc600078e0002 */
[----:B------:R-:W-:Y:S01]  /*ec70*/  FFMA R17, R28, UR11, R13 ;  /* 0x0000000b1c117c23 */ /* 0x000fe2000800000d */
[----:B------:R-:W-:-:S04]  /*ec80*/  @P4 IMAD.MOV.U32 R13, RZ, RZ, R7 ;  /* 0x000000ffff0d4224 */ /* 0x000fc800078e0007 */
[----:B------:R-:W-:-:S05]  /*ec90*/  F2FP.TF32.F32.PACK_B R17, R17 ;  /* 0x00000011ff11723e */ /* 0x000fca00024050ff */
[----:B------:R2:W-:Y:S01]  /*eca0*/  @P4 STG.E desc[UR20][R12.64+0x20], R17 ;  /* 0x000020110c004986 */ /* 0x0005e2000c101914 */
[----:B------:R-:W-:Y:S05]  /*ecb0*/  @!P3 BRA `(.L_x_411) ;  /* 0x000000000004b947 */ /* 0x000fea0003800000 */
[----:B------:R0:W5:Y:S02]  /*ecc0*/  LDG.E.LTC128B R15, desc[UR20][R4.64+0x24] ;  /* 0x00002414040f7981 */ /* 0x000164000c1e1920 */
.L_x_411:
[----:B------:R-:W-:Y:S05]  /*ecd0*/  BSYNC B0 ;  /* 0x0000000000007941 */ /* 0x000fea0003800000 */
.L_x_410:
[----:B--2--5:R-:W-:Y:S01]  /*ece0*/  LOP3.LUT R12, R15, 0xffffe000, RZ, 0xc0, !PT ;  /* 0xffffe0000f0c7812 */ /* 0x024fe200078ec0ff */
[----:B------:R-:W-:Y:S01]  /*ecf0*/  @P3 IMAD.MOV.U32 R13, RZ, RZ, R7 ;  /* 0x000000ffff0d3224 */ /* 0x000fe200078e0007 */
[----:B------:R-:W-:Y:S01]  /*ed00*/  ISETP.GT.AND P4, PT, R0, 0x8, P1 ;  /* 0x000000080000780c */ /* 0x000fe20000f84270 */
[----:B------:R-:W-:Y:S02]  /*ed10*/  BSSY B0, `(.L_x_412) ;  /* 0x0000008000007945 */ /* 0x000fe40003800000 */
[----:B------:R-:W-:-:S04]  /*ed20*/  FMUL R12, R12, UR22 ;  /* 0x000000160c0c7c20 */ /* 0x000fc80008400000 */
[----:B------:R-:W-:Y:S01]  /*ed30*/  FFMA R29, R29, UR11, R12 ;  /* 0x0000000b1d1d7c23 */ /* 0x000fe2000800000c */
[----:B------:R-:W-:-:S04]  /*ed40*/  @P3 IMAD.MOV.U32 R12, RZ, RZ, R2 ;  /* 0x000000ffff0c3224 */ /* 0x000fc800078e0002 */
[----:B------:R-:W-:-:S05]  /*ed50*/  F2FP.TF32.F32.PACK_B R29, R29 ;  /* 0x0000001dff1d723e */ /* 0x000fca00024050ff */
[----:B------:R2:W-:Y:S01]  /*ed60*/  @P3 STG.E desc[UR20][R12.64+0x24], R29 ;  /* 0x0000241d0c003986 */ /* 0x0005e2000c101914 */
[----:B------:R-:W-:Y:S05]  /*ed70*/  @!P4 BRA `(.L_x_413) ;  /* 0x000000000004c947 */ /* 0x000fea0003800000 */
[----:B------:R0:W5:Y:S02]  /*ed80*/  LDG.E.LTC128B R15, desc[UR20][R8.64+0x20] ;  /* 0x00002014080f7981 */ /* 0x000164000c1e1920 */
.L_x_413:
[----:B------:R-:W-:Y:S05]  /*ed90*/  BSYNC B0 ;  /* 0x0000000000007941 */ /* 0x000fea0003800000 */
.L_x_412:
[----:B--2--5:R-:W-:Y:S01]  /*eda0*/  LOP3.LUT R12, R15, 0xffffe000, RZ, 0xc0, !PT ;  /* 0xffffe0000f0c7812 */ /* 0x024fe200078ec0ff */
        /* <DEDUP_REMOVED lines=8> */
.L_x_415:
[----:B------:R-:W-:Y:S05]  /*ee30*/  BSYNC B0 ;  /* 0x0000000000007941 */ /* 0x000fea0003800000 */
.L_x_414:
        /* <DEDUP_REMOVED lines=9> */
.L_x_417:
[----:B------:R-:W-:Y:S05]  /*eed0*/  BSYNC B0 ;  /* 0x0000000000007941 */ /* 0x000fea0003800000 */
.L_x_416:
        /* <DEDUP_REMOVED lines=11> */
.L_x_419:
[----:B------:R-:W-:Y:S05]  /*ef90*/  BSYNC B0 ;  /* 0x0000000000007941 */ /* 0x000fea0003800000 */
.L_x_418:
        /* <DEDUP_REMOVED lines=11> */
.L_x_421:
[----:B------:R-:W-:Y:S05]  /*f050*/  BSYNC B0 ;  /* 0x0000000000007941 */ /* 0x000fea0003800000 */
.L_x_420:
        /* <DEDUP_REMOVED lines=9> */
.L_x_423:
[----:B------:R-:W-:Y:S05]  /*f0f0*/  BSYNC B0 ;  /* 0x0000000000007941 */ /* 0x000fea0003800000 */
.L_x_422:
        /* <DEDUP_REMOVED lines=9> */
.L_x_425:
[----:B------:R-:W-:Y:S05]  /*f190*/  BSYNC B0 ;  /* 0x0000000000007941 */ /* 0x000fea0003800000 */
.L_x_424:
        /* <DEDUP_REMOVED lines=11> */
.L_x_427:
[----:B------:R-:W-:Y:S05]  /*f250*/  BSYNC B0 ;  /* 0x0000000000007941 */ /* 0x000fea0003800000 */
.L_x_426:
        /* <DEDUP_REMOVED lines=11> */
.L_x_429:
[----:B------:R-:W-:Y:S05]  /*f310*/  BSYNC B0 ;  /* 0x0000000000007941 */ /* 0x000fea0003800000 */
.L_x_428:
        /* <DEDUP_REMOVED lines=9> */
.L_x_431:
[----:B------:R-:W-:Y:S05]  /*f3b0*/  BSYNC B0 ;  /* 0x0000000000007941 */ /* 0x000fea0003800000 */
.L_x_430:
        /* <DEDUP_REMOVED lines=9> */
.L_x_433:
[----:B------:R-:W-:Y:S05]  /*f450*/  BSYNC B0 ;  /* 0x0000000000007941 */ /* 0x000fea0003800000 */
.L_x_432:
        /* <DEDUP_REMOVED lines=11> */
.L_x_435:
[----:B------:R-:W-:Y:S05]  /*f510*/  BSYNC B0 ;  /* 0x0000000000007941 */ /* 0x000fea0003800000 */
.L_x_434:
        /* <DEDUP_REMOVED lines=11> */
.L_x_437:
[----:B------:R-:W-:Y:S05]  /*f5d0*/  BSYNC B0 ;  /* 0x0000000000007941 */ /* 0x000fea0003800000 */
.L_x_436:
        /* <DEDUP_REMOVED lines=9> */
.L_x_439:
[----:B------:R-:W-:Y:S05]  /*f670*/  BSYNC B0 ;  /* 0x0000000000007941 */ /* 0x000fea0003800000 */
.L_x_438:
        /* <DEDUP_REMOVED lines=9> */
.L_x_441:
[----:B------:R-:W-:Y:S05]  /*f710*/  BSYNC B0 ;  /* 0x0000000000007941 */ /* 0x000fea0003800000 */
.L_x_440:
        /* <DEDUP_REMOVED lines=11> */
.L_x_443:
[----:B------:R-:W-:Y:S05]  /*f7d0*/  BSYNC B0 ;  /* 0x0000000000007941 */ /* 0x000fea0003800000 */
.L_x_442:
        /* <DEDUP_REMOVED lines=11> */
.L_x_445:
[----:B------:R-:W-:Y:S05]  /*f890*/  BSYNC B0 ;  /* 0x0000000000007941 */ /* 0x000fea0003800000 */
.L_x_444:
        /* <DEDUP_REMOVED lines=9> */
.L_x_447:
[----:B------:R-:W-:Y:S05]  /*f930*/  BSYNC B0 ;  /* 0x0000000000007941 */ /* 0x000fea0003800000 */
.L_x_446:
        /* <DEDUP_REMOVED lines=9> */
.L_x_449:
[----:B------:R-:W-:Y:S05]  /*f9d0*/  BSYNC B0 ;  /* 0x0000000000007941 */ /* 0x000fea0003800000 */
.L_x_448:
        /* <DEDUP_REMOVED lines=11> */
.L_x_451:
[----:B------:R-:W-:Y:S05]  /*fa90*/  BSYNC B0 ;  /* 0x0000000000007941 */ /* 0x000fea0003800000 */
.L_x_450:
        /* <DEDUP_REMOVED lines=11> */
.L_x_453:
[----:B------:R-:W-:Y:S05]  /*fb50*/  BSYNC B0 ;  /* 0x0000000000007941 */ /* 0x000fea0003800000 */
.L_x_452:
[----:B0----5:R-:W-:Y:S01]  /*fb60*/  LOP3.LUT R11, R15, 0xffffe000, RZ, 0xc0, !PT ;  /* 0xffffe0000f0b7812 */ /* 0x021fe200078ec0ff */
[----:B------:R-:W-:Y:S01]  /*fb70*/  BSSY B0, `(.L_x_454) ;  /* 0x0000009000007945 */ /* 0x000fe20003800000 */
[----:B------:R-:W-:-:S03]  /*fb80*/  ISETP.GT.AND P3, PT, R0, 0x31, P1 ;  /* 0x000000310000780c */ /* 0x000fc60000f64270 */
[----:B------:R-:W-:-:S04]  /*fb90*/  FMUL R11, R11, UR22 ;  /* 0x000000160b0b7c20 */ /* 0x000fc80008400000 */
[----:B--2---:R-:W-:Y:S01]  /*fba0*/  FFMA R13, R50, UR11, R11 ;  /* 0x0000000b320d7c23 */ /* 0x004fe2000800000b */
[----:B------:R-:W-:-:S04]  /*fbb0*/  IADD3.X R11, R7, UR5, RZ, P2, !PT ;  /* 0x00000005070b7c10 */ /* 0x000fc800097fe4ff */
[----:B------:R-:W-:-:S05]  /*fbc0*/  F2FP.TF32.F32.PACK_B R13, R13 ;  /* 0x0000000dff0d723e */ /* 0x000fca00024050ff */
[----:B------:R0:W-:Y:S01]  /*fbd0*/  @P4 STG.E desc[UR20][R10.64+0xc0], R13 ;  /* 0x0000c00d0a004986 */ /* 0x0001e2000c101914 */
[----:B------:R-:W-:Y:S05]  /*fbe0*/  @!P3 BRA `(.L_x_455) ;  /* 0x000000000004b947 */ /* 0x000fea0003800000 */
[----:B------:R2:W5:Y:S02]  /*fbf0*/  LDG.E.LTC128B R15, desc[UR20][R8.64+0xc4] ;  /* 0x0000c414080f7981 */ /* 0x000564000c1e1920 */
.L_x_455:
[----:B------:R-:W-:Y:S05]  /*fc00*/  BSYNC B0 ;  /* 0x0000000000007941 */ /* 0x000fea0003800000 */
.L_x_454:
[----:B-----5:R-:W-:Y:S01]  /*fc10*/  LOP3.LUT R12, R15, 0xffffe000, RZ, 0xc0, !PT ;  /* 0xffffe0000f0c7812 */ /* 0x020fe200078ec0ff */
[----:B0-----:R-:W-:Y:S01]  /*fc20*/  @P3 IMAD.MOV.U32 R13, RZ, RZ, R11 ;  /* 0x000000ffff0d3224 */ /* 0x001fe200078e000b */
[----:B------:R-:W-:Y:S01]  /*fc30*/  ISETP.GT.AND P2, PT, R0, 0x38, P0 ;  /* 0x000000380000780c */ /* 0x000fe20000744270 */
[----:B------:R-:W-:Y:S02]  /*fc40*/  BSSY B0, `(.L_x_456) ;  /* 0x0000008000007945 */ /* 0x000fe40003800000 */
[----:B------:R-:W-:-:S04]  /*fc50*/  FMUL R12, R12, UR22 ;  /* 0x000000160c0c7c20 */ /* 0x000fc80008400000 */
[----:B------:R-:W-:Y:S01]  /*fc60*/  FFMA R51, R51, UR11, R12 ;  /* 0x0000000b33337c23 */ /* 0x000fe2000800000c */
[----:B------:R-:W-:-:S04]  /*fc70*/  VIADD R12, R2, UR8 ;  /* 0x00000008020c7c36 */ /* 0x000fc80008000000 */
[----:B------:R-:W-:-:S05]  /*fc80*/  F2FP.TF32.F32.PACK_B R51, R51 ;  /* 0x00000033ff33723e */ /* 0x000fca00024050ff */
[----:B------:R0:W-:Y:S01]  /*fc90*/  @P3 STG.E desc[UR20][R12.64+0xc4], R51 ;  /* 0x0000c4330c003986 */ /* 0x0001e2000c101914 */
[----:B------:R-:W-:Y:S05]  /*fca0*/  @!P2 BRA `(.L_x_457) ;  /* 0x000000000004a947 */ /* 0x000fea0003800000 */
[----:B------:R0:W5:Y:S02]  /*fcb0*/  LDG.E.LTC128B R15, desc[UR20][R4.64+0xe0] ;  /* 0x0000e014040f7981 */ /* 0x000164000c1e1920 */
.L_x_457:
[----:B------:R-:W-:Y:S05]  /*fcc0*/  BSYNC B0 ;  /* 0x0000000000007941 */ /* 0x000fea0003800000 */
.L_x_456:
[----:B0----5:R-:W-:Y:S01]  /*fcd0*/  LOP3.LUT R12, R15, 0xffffe000, RZ, 0xc0, !PT ;  /* 0xffffe0000f0c7812 */ /* 0x021fe200078ec0ff */
[----:B------:R-:W-:Y:S01]  /*fce0*/  BSSY B0, `(.L_x_458) ;  /* 0x000000a000007945 */ /* 0x000fe20003800000 */
[----:B------:R-:W-:-:S03]  /*fcf0*/  ISETP.GT.AND P3, PT, R0, 0x39, P0 ;  /* 0x000000390000780c */ /* 0x000fc60000764270 */
[----:B------:R-:W-:Y:S01]  /*fd00*/  FMUL R13, R12, UR22 ;  /* 0x000000160c0d7c20 */ /* 0x000fe20008400000 */
[----:B------:R-:W-:-:S03]  /*fd10*/  @P2 IMAD.MOV.U32 R12, RZ, RZ, R2 ;  /* 0x000000ffff0c2224 */ /* 0x000fc600078e0002 */
[----:B------:R-:W-:Y:S01]  /*fd20*/  FFMA R17, R52, UR11, R13 ;  /* 0x0000000b34117c23 */ /* 0x000fe2000800000d */
[----:B------:R-:W-:-:S04]  /*fd30*/  @P2 IMAD.MOV.U32 R13, RZ, RZ, R7 ;  /* 0x000000ffff0d2224 */ /* 0x000fc800078e0007 */
[----:B------:R-:W-:-:S05]  /*fd40*/  F2FP.TF32.F32.PACK_B R17, R17 ;  /* 0x00000011ff11723e */ /* 0x000fca00024050ff */
[----:B------:R0:W-:Y:S01]  /*fd50*/  @P2 STG.E desc[UR20][R12.64+0xe0], R17 ;  /* 0x0000e0110c002986 */ /* 0x0001e2000c101914 */
[----:B------:R-:W-:Y:S05]  /*fd60*/  @!P3 BRA `(.L_x_459) ;  /* 0x000000000004b947 */ /* 0x000fea0003800000 */
[----:B------:R0:W5:Y:S02]  /*fd70*/  LDG.E.LTC128B R15, desc[UR20][R4.64+0xe4] ;  /* 0x0000e414040f7981 */ /* 0x000164000c1e1920 */
.L_x_459:
[----:B------:R-:W-:Y:S05]  /*fd80*/  BSYNC B0 ;  /* 0x0000000000007941 */ /* 0x000fea0003800000 */
.L_x_458:
[----:B0----5:R-:W-:Y:S01]  /*fd90*/  LOP3.LUT R12, R15, 0xffffe000, RZ, 0xc0, !PT ;  /* 0xffffe0000f0c7812 */ /* 0x021fe200078ec0ff */
        /* <DEDUP_REMOVED lines=10> */
.L_x_461:
[----:B------:R-:W-:Y:S05]  /*fe40*/  BSYNC B0 ;  /* 0x0000000000007941 */ /* 0x000fea0003800000 */
.L_x_460:
[----:B0----5:R-:W-:Y:S01]  /*fe50*/  LOP3.LUT R12, R15, 0xffffe000, RZ, 0xc0, !PT ;  /* 0xffffe0000f0c7812 */ /* 0x021fe200078ec0ff */
[----:B------:R-:W-:Y:S01]  /*fe60*/  BSSY B0, `(.L_x_462) ;  /* 0x000000a000007945 */ /* 0x000fe20003800000 */
[----:B------:R-:W-:-:S03]  /*fe70*/  ISETP.GT.AND P3, PT, R0, 0x39, P1 ;  /* 0x000000390000780c */ /* 0x000fc60000f64270 */
[----:B------:R-:W-:Y:S01]  /*fe80*/  FMUL R13, R12, UR22 ;  /* 0x000000160c0d7c20 */ /* 0x000fe20008400000 */
[----:B------:R-:W-:-:S03]  /*fe90*/  VIADD R12, R2, UR8 ;  /* 0x00000008020c7c36 */ /* 0x000fc60008000000 */
[----:B------:R-:W-:Y:S01]  /*fea0*/  FFMA R17, R54, UR11, R13 ;  /* 0x0000000b36117c23 */ /* 0x000fe2000800000d */
[----:B------:R-:W-:-:S04]  /*feb0*/  @P2 IMAD.MOV.U32 R13, RZ, RZ, R11 ;  /* 0x000000ffff0d2224 */ /* 0x000fc800078e000b */
[----:B------:R-:W-:-:S05]  /*fec0*/  F2FP.TF32.F32.PACK_B R17, R17 ;  /* 0x00000011ff11723e */ /* 0x000fca00024050ff */
[----:B------:R0:W-:Y:S01]  /*fed0*/  @P2 STG.E desc[UR20][R12.64+0xe0], R17 ;  /* 0x0000e0110c002986 */ /* 0x0001e2000c101914 */
[----:B------:R-:W-:Y:S05]  /*fee0*/  @!P3 BRA `(.L_x_463) ;  /* 0x000000000004b947 */ /* 0x000fea0003800000 */
[----:B------:R0:W5:Y:S02]  /*fef0*/  LDG.E.LTC128B R15, desc[UR20][R8.64+0xe4] ;  /* 0x0000e414080f7981 */ /* 0x000164000c1e1920 */
.L_x_463:
[----:B------:R-:W-:Y:S05]  /*ff00*/  BSYNC B0 ;  /* 0x0000000000007941 */ /* 0x000fea0003800000 */
.L_x_462:
[----:B0----5:R-:W-:Y:S01]  /*ff10*/  LOP3.LUT R12, R15, 0xffffe000, RZ, 0xc0, !PT ;  /* 0xffffe0000f0c7812 */ /* 0x021fe200078ec0ff */
[----:B------:R-:W-:Y:S01]  /*ff20*/  @P3 IMAD.MOV.U32 R13, RZ, RZ, R11 ;  /* 0x000000ffff0d3224 */ /* 0x000fe200078e000b */
        /* <DEDUP_REMOVED lines=9> */
.L_x_465:
[----:B------:R-:W-:Y:S05]  /*ffc0*/  BSYNC B0 ;  /* 0x0000000000007941 */ /* 0x000fea0003800000 */
.L_x_464:
        /* <DEDUP_REMOVED lines=11> */
.L_x_467:
[----:B------:R-:W-:Y:S05]  /*10080*/  BSYNC B0 ;  /* 0x0000000000007941 */ /* 0x000fea0003800000 */
.L_x_466:
        /* <DEDUP_REMOVED lines=11> */
.L_x_469:
[----:B------:R-:W-:Y:S05]  /*10140*/  BSYNC B0 ;  /* 0x0000000000007941 */ /* 0x000fea0003800000 */
.L_x_468:
        /* <DEDUP_REMOVED lines=11> */
.L_x_471:
[----:B------:R-:W-:Y:S05]  /*10200*/  BSYNC B0 ;  /* 0x0000000000007941 */ /* 0x000fea0003800000 */
.L_x_470:
        /* <DEDUP_REMOVED lines=11> */
.L_x_473:
[----:B------:R-:W-:Y:S05]  /*102c0*/  BSYNC B0 ;  /* 0x0000000000007941 */ /* 0x000fea0003800000 */
.L_x_472:
        /* <DEDUP_REMOVED lines=11> */
.L_x_475:
[----:B------:R-:W-:Y:S05]  /*10380*/  BSYNC B0 ;  /* 0x0000000000007941 */ /* 0x000fea0003800000 */
.L_x_474:
        /* <DEDUP_REMOVED lines=11> */
.L_x_477:
[----:B------:R-:W-:Y:S05]  /*10440*/  BSYNC B0 ;  /* 0x0000000000007941 */ /* 0x000fea0003800000 */
.L_x_476:
        /* <DEDUP_REMOVED lines=11> */
.L_x_479:
[----:B------:R-:W-:Y:S05]  /*10500*/  BSYNC B0 ;  /* 0x0000000000007941 */ /* 0x000fea0003800000 */
.L_x_478:
        /* <DEDUP_REMOVED lines=11> */
.L_x_481:
[----:B------:R-:W-:Y:S05]  /*105c0*/  BSYNC B0 ;  /* 0x0000000000007941 */ /* 0x000fea0003800000 */
.L_x_480:
        /* <DEDUP_REMOVED lines=11> */
.L_x_483:
[----:B------:R-:W-:Y:S05]  /*10680*/  BSYNC B0 ;  /* 0x0000000000007941 */ /* 0x000fea0003800000 */
.L_x_482:
        /* <DEDUP_REMOVED lines=11> */
.L_x_485:
[----:B------:R-:W-:Y:S05]  /*10740*/  BSYNC B0 ;  /* 0x0000000000007941 */ /* 0x000fea0003800000 */
.L_x_484:
        /* <DEDUP_REMOVED lines=11> */
.L_x_487:
[----:B------:R-:W-:Y:S05]  /*10800*/  BSYNC B0 ;  /* 0x0000000000007941 */ /* 0x000fea0003800000 */
.L_x_486:
        /* <DEDUP_REMOVED lines=11> */
.L_x_489:
[----:B------:R-:W-:Y:S05]  /*108c0*/  BSYNC B0 ;  /* 0x0000000000007941 */ /* 0x000fea0003800000 */
.L_x_488:
        /* <DEDUP_REMOVED lines=11> */
.L_x_491:
[----:B------:R-:W-:Y:S05]  /*10980*/  BSYNC B0 ;  /* 0x0000000000007941 */ /* 0x000fea0003800000 */
.L_x_490:
        /* <DEDUP_REMOVED lines=11> */
.L_x_493:
[----:B------:R-:W-:Y:S05]  /*10a40*/  BSYNC B0 ;  /* 0x0000000000007941 */ /* 0x000fea0003800000 */
.L_x_492:
        /* <DEDUP_REMOVED lines=11> */
.L_x_495:
[----:B------:R-:W-:Y:S05]  /*10b00*/  BSYNC B0 ;  /* 0x0000000000007941 */ /* 0x000fea0003800000 */
.L_x_494:
        /* <DEDUP_REMOVED lines=11> */
.L_x_497:
[----:B------:R-:W-:Y:S05]  /*10bc0*/  BSYNC B0 ;  /* 0x0000000000007941 */ /* 0x000fea0003800000 */
.L_x_496:
        /* <DEDUP_REMOVED lines=11> */
.L_x_499:
[----:B------:R-:W-:Y:S05]  /*10c80*/  BSYNC B0 ;  /* 0x0000000000007941 */ /* 0x000fea0003800000 */
.L_x_498:
        /* <DEDUP_REMOVED lines=11> */
.L_x_501:
[----:B------:R-:W-:Y:S05]  /*10d40*/  BSYNC B0 ;  /* 0x0000000000007941 */ /* 0x000fea0003800000 */
.L_x_500:
        /* <DEDUP_REMOVED lines=11> */
.L_x_503:
[----:B------:R-:W-:Y:S05]  /*10e00*/  BSYNC B0 ;  /* 0x0000000000007941 */ /* 0x000fea0003800000 */
.L_x_502:
        /* <DEDUP_REMOVED lines=11> */
.L_x_505:
[----:B------:R-:W-:Y:S05]  /*10ec0*/  BSYNC B0 ;  /* 0x0000000000007941 */ /* 0x000fea0003800000 */
.L_x_504:
        /* <DEDUP_REMOVED lines=11> */
.L_x_507:
[----:B------:R-:W-:Y:S05]  /*10f80*/  BSYNC B0 ;  /* 0x0000000000007941 */ /* 0x000fea0003800000 */
.L_x_506:
        /* <DEDUP_REMOVED lines=11> */
.L_x_509:
[----:B------:R-:W-:Y:S05]  /*11040*/  BSYNC B0 ;  /* 0x0000000000007941 */ /* 0x000fea0003800000 */
.L_x_508:
        /* <DEDUP_REMOVED lines=11> */
.L_x_511:
[----:B------:R-:W-:Y:S05]  /*11100*/  BSYNC B0 ;  /* 0x0000000000007941 */ /* 0x000fea0003800000 */
.L_x_510:
        /* <DEDUP_REMOVED lines=11> */
.L_x_513:
[----:B------:R-:W-:Y:S05]  /*111c0*/  BSYNC B0 ;  /* 0x0000000000007941 */ /* 0x000fea0003800000 */
.L_x_512:
        /* <DEDUP_REMOVED lines=11> */
.L_x_515:
[----:B------:R-:W-:Y:S05]  /*11280*/  BSYNC B0 ;  /* 0x0000000000007941 */ /* 0x000fea0003800000 */
.L_x_514:
        /* <DEDUP_REMOVED lines=11> */
.L_x_517:
[----:B------:R-:W-:Y:S05]  /*11340*/  BSYNC B0 ;  /* 0x0000000000007941 */ /* 0x000fea0003800000 */
.L_x_516:
        /* <DEDUP_REMOVED lines=11> */
.L_x_519:
[----:B------:R-:W-:Y:S05]  /*11400*/  BSYNC B0 ;  /* 0x0000000000007941 */ /* 0x000fea0003800000 */
.L_x_518:
        /* <DEDUP_REMOVED lines=11> */
.L_x_521:
[----:B------:R-:W-:Y:S05]  /*114c0*/  BSYNC B0 ;  /* 0x0000000000007941 */ /* 0x000fea0003800000 */
.L_x_520:
        /* <DEDUP_REMOVED lines=11> */
.L_x_523:
[----:B------:R-:W-:Y:S05]  /*11580*/  BSYNC B0 ;  /* 0x0000000000007941 */ /* 0x000fea0003800000 */
.L_x_522:
[----:B01---5:R-:W-:Y:S01]  /*11590*/  LOP3.LUT R4, R15, 0xffffe000, RZ, 0xc0, !PT ;  /* 0xffffe0000f047812 */ /* 0x023fe200078ec0ff */
[----:B------:R-:W-:Y:S01]  /*115a0*/  @P0 IMAD.MOV.U32 R6, RZ, RZ, R2 ;  /* 0x000000ffff060224 */ /* 0x000fe200078e0002 */
[----:B------:R-:W-:Y:S01]  /*115b0*/  ISETP.GT.AND P2, PT, R0, 0x78, P1 ;  /* 0x000000780000780c */ /* 0x000fe20000f44270 */
[----:B------:R-:W-:Y:S02]  /*115c0*/  BSSY B0, `(.L_x_524) ;  /* 0x0000007000007945 */ /* 0x000fe40003800000 */
[----:B------:R-:W-:-:S04]  /*115d0*/  FMUL R4, R4, UR22 ;  /* 0x0000001604047c20 */ /* 0x000fc80008400000 */
[----:B------:R-:W-:-:S05]  /*115e0*/  FFMA R85, R85, UR11, R4 ;  /* 0x0000000b55557c23 */ /* 0x000fca0008000004 */
[----:B------:R-:W-:-:S05]  /*115f0*/  F2FP.TF32.F32.PACK_B R85, R85 ;  /* 0x00000055ff55723e */ /* 0x000fca00024050ff */
[----:B------:R0:W-:Y:S01]  /*11600*/  @P0 STG.E desc[UR20][R6.64+0x1e4], R85 ;  /* 0x0001e45506000986 */ /* 0x0001e2000c101914 */
[----:B------:R-:W-:Y:S05]  /*11610*/  @!P2 BRA `(.L_x_525) ;  /* 0x000000000004a947 */ /* 0x000fea0003800000 */
[----:B------:R1:W5:Y:S02]  /*11620*/  LDG.E.LTC128B R15, desc[UR20][R8.64+0x1e0] ;  /* 0x0001e014080f7981 */ /* 0x000364000c1e1920 */
.L_x_525:
[----:B------:R-:W-:Y:S05]  /*11630*/  BSYNC B0 ;  /* 0x0000000000007941 */ /* 0x000fea0003800000 */
.L_x_524:
[----:B-----5:R-:W-:Y:S01]  /*11640*/  LOP3.LUT R4, R15, 0xffffe000, RZ, 0xc0, !PT ;  /* 0xffffe0000f047812 */ /* 0x020fe200078ec0ff */
[----:B------:R-:W-:Y:S01]  /*11650*/  BSSY B0, `(.L_x_526) ;  /* 0x000000a000007945 */ /* 0x000fe20003800000 */
[----:B------:R-:W-:-:S03]  /*11660*/  ISETP.GT.AND P1, PT, R0, 0x79, P1 ;  /* 0x000000790000780c */ /* 0x000fc60000f24270 */
[----:B------:R-:W-:Y:S01]  /*11670*/  FMUL R5, R4, UR22 ;  /* 0x0000001604057c20 */ /* 0x000fe20008400000 */
[----:B------:R-:W-:-:S03]  /*11680*/  VIADD R4, R2, UR8 ;  /* 0x0000000802047c36 */ /* 0x000fc60008000000 */
[----:B0-----:R-:W-:Y:S01]  /*11690*/  FFMA R7, R86, UR11, R5 ;  /* 0x0000000b56077c23 */ /* 0x001fe20008000005 */
[----:B------:R-:W-:-:S04]  /*116a0*/  @P2 IMAD.MOV.U32 R5, RZ, RZ, R11 ;  /* 0x000000ffff052224 */ /* 0x000fc800078e000b */
[----:B------:R-:W-:-:S05]  /*116b0*/  F2FP.TF32.F32.PACK_B R7, R7 ;  /* 0x00000007ff07723e */ /* 0x000fca00024050ff */
[----:B------:R0:W-:Y:S01]  /*116c0*/  @P2 STG.E desc[UR20][R4.64+0x1e0], R7 ;  /* 0x0001e00704002986 */ /* 0x0001e2000c101914 */
[----:B------:R-:W-:Y:S05]  /*116d0*/  @!P1 BRA `(.L_x_527) ;  /* 0x0000000000049947 */ /* 0x000fea0003800000 */
[----:B------:R0:W5:Y:S02]  /*116e0*/  LDG.E.LTC128B R15, desc[UR20][R8.64+0x1e4] ;  /* 0x0001e414080f7981 */ /* 0x000164000c1e1920 */
.L_x_527:
[----:B------:R-:W-:Y:S05]  /*116f0*/  BSYNC B0 ;  /* 0x0000000000007941 */ /* 0x000fea0003800000 */
.L_x_526:
[----:B-----5:R-:W-:Y:S01]  /*11700*/  LOP3.LUT R15, R15, 0xffffe000, RZ, 0xc0, !PT ;  /* 0xffffe0000f0f7812 */ /* 0x020fe200078ec0ff */
[----:B------:R-:W-:-:S04]  /*11710*/  VIADD R2, R2, UR8 ;  /* 0x0000000802027c36 */ /* 0x000fc80008000000 */
[----:B------:R-:W-:-:S04]  /*11720*/  FMUL R0, R15, UR22 ;  /* 0x000000160f007c20 */ /* 0x000fc80008400000 */
[----:B------:R-:W-:Y:S01]  /*11730*/  FFMA R0, R87, UR11, R0 ;  /* 0x0000000b57007c23 */ /* 0x000fe20008000000 */
[----:B------:R-:W-:Y:S06]  /*11740*/  @!P1 EXIT ;  /* 0x000000000000994d */ /* 0x000fec0003800000 */
[----:B0-----:R-:W-:Y:S01]  /*11750*/  F2FP.TF32.F32.PACK_B R5, R0 ;  /* 0x00000000ff05723e */ /* 0x001fe200024050ff */
[----:B------:R-:W-:-:S05]  /*11760*/  IMAD.MOV.U32 R3, RZ, RZ, R11 ;  /* 0x000000ffff037224 */ /* 0x000fca00078e000b */
[----:B------:R-:W-:Y:S01]  /*11770*/  STG.E desc[UR20][R2.64+0x1e4], R5 ;  /* 0x0001e40502007986 */ /* 0x000fe2000c101914 */
[----:B------:R-:W-:Y:S05]  /*11780*/  EXIT ;  /* 0x000000000000794d */ /* 0x000fea0003800000 */
.L_x_25:
[----:B------:R-:W2:Y:S01]  /*11790*/  LDL.LU R6, [R1+0x8] ;  /* 0x0000080001067983 */ /* 0x000ea20000300800 */
[----:B------:R-:W-:-:S03]  /*117a0*/  ULDC.64 UR6, c[0x0][0x5c8] ;  /* 0x0001720000067ab9 */ /* 0x000fc60000000a00 */
[----:B------:R-:W3:Y:S04]  /*117b0*/  LDL.LU R7, [R1+0x14] ;  /* 0x0000140001077983 */ /* 0x000ee80000300800 */
[----:B------:R-:W4:Y:S04]  /*117c0*/  LDL.LU R9, [R1+0x30] ;  /* 0x0000300001097983 */ /* 0x000f280000300800 */
[----:B------:R-:W5:Y:S04]  /*117d0*/  LDL.LU R252, [R1+0x34] ;  /* 0x0000340001fc7983 */ /* 0x000f680000300800 */
        /* <DEDUP_REMOVED lines=41> */
[----:B------:R-:W5:Y:S01]  /*11a70*/  LDL.LU R218, [R1+0xdc] ;  /* 0x0000dc0001da7983 */ /* 0x000f620000300800 */
[----:B------:R-:W-:-:S03]  /*11a80*/  LEA R2, P2, R4, UR6, 0x2 ;  /* 0x0000000604027c11 */ /* 0x000fc6000f8410ff */
[----:B------:R-:W5:Y:S04]  /*11a90*/  LDL.LU R216, [R1+0xe0] ;  /* 0x0000e00001d87983 */ /* 0x000f680000300800 */
[----:B------:R-:W5:Y:S04]  /*11aa0*/  LDL.LU R22, [R1+0xe4] ;  /* 0x0000e40001167983 */ /* 0x000f680000300800 */
[----:B------:R-:W5:Y:S04]  /*11ab0*/  LDL.LU R20, [R1+0xe8] ;  /* 0x0000e80001147983 */ /* 0x000f680000300800 */
[----:B------:R-:W5:Y:S01]  /*11ac0*/  LDL.LU R18, [R1+0xec] ;  /* 0x0000ec0001127983 */ /* 0x000f620000300800 */
[----:B------:R-:W-:-:S03]  /*11ad0*/  LEA.HI.X R3, R4, UR7, R3, 0x2, P2 ;  /* 0x0000000704037c11 */ /* 0x000fc600090f1403 */
[----:B------:R-:W5:Y:S04]  /*11ae0*/  LDL.LU R16, [R1+0xf0] ;  /* 0x0000f00001107983 */ /* 0x000f680000300800 */
[----:B------:R-:W5:Y:S04]  /*11af0*/  LDL.LU R12, [R1+0xf4] ;  /* 0x0000f400010c7983 */ /* 0x000f680000300800 */
[----:B------:R-:W5:Y:S04]  /*11b00*/  LDL.LU R10, [R1+0xf8] ;  /* 0x0000f800010a7983 */ /* 0x000f680000300800 */
[----:B------:R-:W5:Y:S04]  /*11b10*/  LDL.LU R8, [R1+0xfc] ;  /* 0x0000fc0001087983 */ /* 0x000f680000300800 */
[----:B------:R-:W3:Y:S04]  /*11b20*/  LDL.LU R4, [R1+0x4] ;  /* 0x0000040001047983 */ /* 0x000ee80000300800 */
[----:B------:R-:W4:Y:S01]  /*11b30*/  LDL.LU R5, [R1] ;  /* 0x0000000001057983 */ /* 0x000f220000300800 */
[----:B------:R-:W-:Y:S01]  /*11b40*/  ISETP.GT.AND P2, PT, R0, 0x1, P1 ;  /* 0x000000010000780c */ /* 0x000fe20000f44270 */
[----:B------:R-:W-:-:S02]  /*11b50*/  USHF.L.U32 UR9, UR4, 0x2, URZ ;  /* 0x0000000204097899 */ /* 0x000fc4000800063f */
[----:B------:R-:W-:Y:S01]  /*11b60*/  USHF.L.U64.HI UR8, UR4, 0x2, UR5 ;  /* 0x0000000204087899 */ /* 0x000fe20008010205 */
[----:B--2---:R-:W-:-:S05]  /*11b70*/  FMUL R6, R6, UR11 ;  /* 0x0000000b06067c20 */ /* 0x004fca0008400000 */
[----:B------:R-:W-:Y:S01]  /*11b80*/  F2FP.TF32.F32.PACK_B R6, R6 ;  /* 0x00000006ff06723e */ /* 0x000fe200024050ff */
[----:B---3--:R-:W-:-:S05]  /*11b90*/  FMUL R4, R4, UR11 ;  /* 0x0000000b04047c20 */ /* 0x008fca0008400000 */
[----:B------:R-:W-:-:S05]  /*11ba0*/  F2FP.TF32.F32.PACK_B R4, R4 ;  /* 0x00000004ff04723e */ /* 0x000fca00024050ff */
[----:B------:R4:W-:Y:S02]  /*11bb0*/  @P2 STG.E desc[UR20][R2.64+0x4], R4 ;  /* 0x0000040402002986 */ /* 0x0009e4000c101914 */
[----:B----4-:R-:W-:-:S05]  /*11bc0*/  FMUL R4, R5, UR11 ;  /* 0x0000000b05047c20 */ /* 0x010fca0008400000 */
[----:B------:R-:W-:-:S05]  /*11bd0*/  F2FP.TF32.F32.PACK_B R4, R4 ;  /* 0x00000004ff04723e */ /* 0x000fca00024050ff */
[----:B------:R1:W-:Y:S01]  /*11be0*/  @P0 STG.E desc[UR20][R2.64], R4 ;  /* 0x0000000402000986 */ /* 0x0003e2000c101914 */
[----:B------:R-:W-:-:S04]  /*11bf0*/  ISETP.GT.AND P0, PT, R14, 0x8, PT ;  /* 0x000000080e00780c */ /* 0x000fc80003f04270 */
[----:B------:R-:W-:Y:S02]  /*11c00*/  ISETP.GT.AND P2, PT, R0, RZ, P0 ;  /* 0x000000ff0000720c */ /* 0x000fe40000744270 */
[----:B-1----:R-:W-:-:S04]  /*11c10*/  IADD3 R4, P3, R2, UR9, RZ ;  /* 0x0000000902047c10 */ /* 0x002fc8000ff7e0ff */
[----:B------:R-:W-:-:S07]  /*11c20*/  IADD3.X R5, R3, UR8, RZ, P3, !PT ;  /* 0x0000000803057c10 */ /* 0x000fce0009ffe4ff */
[----:B------:R1:W-:Y:S04]  /*11c30*/  @P2 STG.E desc[UR20][R4.64], R6 ;  /* 0x0000000604002986 */ /* 0x0003e8000c101914 */
[----:B-1----:R-:W2:Y:S01]  /*11c40*/  LDL.LU R6, [R1+0xc] ;  /* 0x00000c0001067983 */ /* 0x002ea20000300800 */
[----:B------:R-:W-:Y:S01]  /*11c50*/  ISETP.GT.AND P2, PT, R0, 0x1, P0 ;  /* 0x000000010000780c */ /* 0x000fe20000744270 */
[----:B--2---:R-:W-:-:S05]  /*11c60*/  FMUL R6, R6, UR11 ;  /* 0x0000000b06067c20 */ /* 0x004fca0008400000 */
[----:B------:R-:W-:-:S07]  /*11c70*/  F2FP.TF32.F32.PACK_B R6, R6 ;  /* 0x00000006ff06723e */ /* 0x000fce00024050ff */
[----:B------:R1:W-:Y:S04]  /*11c80*/  @P2 STG.E desc[UR20][R4.64+0x4], R6 ;  /* 0x0000040604002986 */ /* 0x0003e8000c101914 */
[----:B-1----:R-:W2:Y:S01]  /*11c90*/  LDL.LU R6, [R1+0x10] ;  /* 0x0000100001067983 */ /* 0x002ea20000300800 */
[----:B------:R-:W-:Y:S01]  /*11ca0*/  ISETP.GT.AND P2, PT, R0, 0x8, P1 ;  /* 0x000000080000780c */ /* 0x000fe20000f44270 */
[----:B--2---:R-:W-:-:S05]  /*11cb0*/  FMUL R6, R6, UR11 ;  /* 0x0000000b06067c20 */ /* 0x004fca0008400000 */
[----:B------:R-:W-:-:S07]  /*11cc0*/  F2FP.TF32.F32.PACK_B R6, R6 ;  /* 0x00000006ff06723e */ /* 0x000fce00024050ff */
[----:B------:R1:W-:Y:S04]  /*11cd0*/  @P2 STG.E desc[UR20][R2.64+0x20], R6 ;  /* 0x0000200602002986 */ /* 0x0003e8000c101914 */
[----:B-1----:R-:W2:Y:S01]  /*11ce0*/  LDL.LU R6, [R1+0x18] ;  /* 0x0000180001067983 */ /* 0x002ea20000300800 */
[C---:B------:R-:W-:Y:S01]  /*11cf0*/  ISETP.GT.AND P2, PT, R0.reuse, 0x9, P1 ;  /* 0x000000090000780c */ /* 0x040fe20000f44270 */
[----:B------:R-:W-:Y:S01]  /*11d00*/  FMUL R7, R7, UR11 ;  /* 0x0000000b07077c20 */ /* 0x000fe20008400000 */
[----:B------:R-:W-:-:S04]  /*11d10*/  ISETP.GT.AND P3, PT, R0, 0x8, P0 ;  /* 0x000000080000780c */ /* 0x000fc80000764270 */
[----:B------:R-:W-:-:S07]  /*11d20*/  F2FP.TF32.F32.PACK_B R7, R7 ;  /* 0x00000007ff07723e */ /* 0x000fce00024050ff */
[----:B------:R1:W-:Y:S04]  /*11d30*/  @P2 STG.E desc[UR20][R2.64+0x24], R7 ;  /* 0x0000240702002986 */ /* 0x0003e8000c101914 */
[----:B-1----:R-:W3:Y:S01]  /*11d40*/  LDL.LU R7, [R1+0x24] ;  /* 0x0000240001077983 */ /* 0x002ee20000300800 */
[----:B--2---:R-:W-:-:S05]  /*11d50*/  FMUL R6, R6, UR11 ;  /* 0x0000000b06067c20 */ /* 0x004fca0008400000 */
[----:B------:R-:W-:-:S05]  /*11d60*/  F2FP.TF32.F32.PACK_B R6, R6 ;  /* 0x00000006ff06723e */ /* 0x000fca00024050ff */
        /* <DEDUP_REMOVED lines=8> */
[----:B---3--:R-:W-:-:S05]  /*11df0*/  FMUL R7, R7, UR11 ;  /* 0x0000000b07077c20 */ /* 0x008fca0008400000 */
[----:B------:R-:W-:Y:S01]  /*11e00*/  F2FP.TF32.F32.PACK_B R7, R7 ;  /* 0x00000007ff07723e */ /* 0x000fe200024050ff */
[----:B--2---:R-:W-:-:S05]  /*11e10*/  FMUL R6, R6, UR11 ;  /* 0x0000000b06067c20 */ /* 0x004fca0008400000 */
[----:B------:R-:W-:-:S05]  /*11e20*/  F2FP.TF32.F32.PACK_B R6, R6 ;  /* 0x00000006ff06723e */ /* 0x000fca00024050ff */
[----:B------:R1:W-:Y:S01]  /*11e30*/  @P2 STG.E desc[UR20][R2.64+0x40], R6 ;  /* 0x0000400602002986 */ /* 0x0003e2000c101914 */
[----:B------:R-:W-:-:S03]  /*11e40*/  ISETP.GT.AND P2, PT, R0, 0x11, P1 ;  /* 0x000000110000780c */ /* 0x000fc60000f44270 */
[----:B-1----:R-:W2:Y:S10]  /*11e50*/  LDL.LU R6, [R1+0x28] ;  /* 0x0000280001067983 */ /* 0x002eb40000300800 */
[----:B------:R1:W-:Y:S04]  /*11e60*/  @P2 STG.E desc[UR20][R2.64+0x44], R7 ;  /* 0x0000440702002986 */ /* 0x0003e8000c101914 */
[----:B-1----:R-:W3:Y:S01]  /*11e70*/  LDL.LU R7, [R1+0x2c] ;  /* 0x00002c0001077983 */ /* 0x002ee20000300800 */
[----:B------:R-:W-:-:S02]  /*11e80*/  ISETP.GT.AND P3, PT, R0, 0x10, P0 ;  /* 0x000000100000780c */ /* 0x000fc40000764270 */
[----:B------:R-:W-:Y:S01]  /*11e90*/  ISETP.GT.AND P2, PT, R0, 0x11, P0 ;  /* 0x000000110000780c */ /* 0x000fe20000744270 */
[----:B------:R-:W-:-:S05]  /*11ea0*/  FMUL R9, R9, UR11 ;  /* 0x0000000b09097c20 */ /* 0x000fca0008400000 */
[----:B------:R-:W-:Y:S01]  /*11eb0*/  F2FP.TF32.F32.PACK_B R9, R9 ;  /* 0x00000009ff09723e */ /* 0x000fe200024050ff */
[----:B-----5:R-:W-:-:S05]  /*11ec0*/  FMUL R11, R11, UR11 ;  /* 0x0000000b0b0b7c20 */ /* 0x020fca0008400000 */
[----:B------:R-:W-:Y:S01]  /*11ed0*/  F2FP.TF32.F32.PACK_B R11, R11 ;  /* 0x0000000bff0b723e */ /* 0x000fe200024050ff */
[----:B------:R-:W-:-:S05]  /*11ee0*/  FMUL R13, R13, UR11 ;  /* 0x0000000b0d0d7c20 */ /* 0x000fca0008400000 */
[----:B------:R-:W-:Y:S02]  /*11ef0*/  F2FP.TF32.F32.PACK_B R13, R13 ;  /* 0x0000000dff0d723e */ /* 0x000fe400024050ff */
[C---:B------:R-:W-:Y:S02]  /*11f00*/  ISETP.GT.AND P4, PT, R0.reuse, 0x29, P1 ;  /* 0x000000290000780c */ /* 0x040fe40000f84270 */
[----:B------:R-:W-:Y:S01]  /*11f10*/  ISETP.GT.AND P5, PT, R0, 0x31, P1 ;  /* 0x000000310000780c */ /* 0x000fe20000fa4270 */
[----:B------:R-:W-:Y:S01]  /*11f20*/  FMUL R17, R17, UR11 ;  /* 0x0000000b11117c20 */ /* 0x000fe20008400000 */
[----:B------:R-:W-:-:S04]  /*11f30*/  FMUL R15, R15, UR11 ;  /* 0x0000000b0f0f7c20 */ /* 0x000fc80008400000 */
[----:B------:R-:W-:Y:S02]  /*11f40*/  F2FP.TF32.F32.PACK_B R17, R17 ;  /* 0x00000011ff11723e */ /* 0x000fe400024050ff */
[----:B------:R-:W-:Y:S01]  /*11f50*/  F2FP.TF32.F32.PACK_B R15, R15 ;  /* 0x0000000fff0f723e */ /* 0x000fe200024050ff */
[----:B------:R-:W-:-:S05]  /*11f60*/  FMUL R19, R19, UR11 ;  /* 0x0000000b13137c20 */ /* 0x000fca0008400000 */
[----:B------:R-:W-:Y:S02]  /*11f70*/  F2FP.TF32.F32.PACK_B R19, R19 ;  /* 0x00000013ff13723e */ /* 0x000fe400024050ff */
[----:B------:R-:W-:Y:S01]  /*11f80*/  ISETP.GT.AND P6, PT, R0, 0x48, P0 ;  /* 0x000000480000780c */ /* 0x000fe200007c4270 */
[----:B------:R-:W-:Y:S01]  /*11f90*/  FMUL R21, R21, UR11 ;  /* 0x0000000b15157c20 */ /* 0x000fe20008400000 */
[----:B------:R-:W-:-:S04]  /*11fa0*/  FMUL R23, R23, UR11 ;  /* 0x0000000b17177c20 */ /* 0x000fc80008400000 */
[----:B------:R-:W-:Y:S02]  /*11fb0*/  F2FP.TF32.F32.PACK_B R21, R21 ;  /* 0x00000015ff15723e */ /* 0x000fe400024050ff */
[----:B------:R-:W-:Y:S01]  /*11fc0*/  F2FP.TF32.F32.PACK_B R23, R23 ;  /* 0x00000017ff17723e */ /* 0x000fe200024050ff */
[----:B------:R-:W-:Y:S01]  /*11fd0*/  FMUL R217, R217, UR11 ;  /* 0x0000000bd9d97c20 */ /* 0x000fe20008400000 */
[----:B------:R-:W-:Y:S01]  /*11fe0*/  FMUL R219, R219, UR11 ;  /* 0x0000000bdbdb7c20 */ /* 0x000fe20008400000 */
[----:B------:R-:W-:-:S03]  /*11ff0*/  FMUL R221, R221, UR11 ;  /* 0x0000000bdddd7c20 */ /* 0x000fc60008400000 */
[----:B------:R-:W-:Y:S01]  /*12000*/  F2FP.TF32.F32.PACK_B R217, R217 ;  /* 0x000000d9ffd9723e */ /* 0x000fe200024050ff */
[----:B------:R-:W-:Y:S01]  /*12010*/  FMUL R223, R223, UR11 ;  /* 0x0000000bdfdf7c20 */ /* 0x000fe20008400000 */
[----:B------:R-:W-:Y:S02]  /*12020*/  F2FP.TF32.F32.PACK_B R219, R219 ;  /* 0x000000dbffdb723e */ /* 0x000fe400024050ff */
[----:B------:R-:W-:Y:S02]  /*12030*/  F2FP.TF32.F32.PACK_B R221, R221 ;  /* 0x000000ddffdd723e */ /* 0x000fe400024050ff */
[----:B------:R-:W-:Y:S01]  /*12040*/  F2FP.TF32.F32.PACK_B R223, R223 ;  /* 0x000000dfffdf723e */ /* 0x000fe200024050ff */
[----:B--2---:R-:W-:-:S05]  /*12050*/  FMUL R6, R6, UR11 ;  /* 0x0000000b06067c20 */ /* 0x004fca0008400000 */
[----:B------:R-:W-:-:S05]  /*12060*/  F2FP.TF32.F32.PACK_B R6, R6 ;  /* 0x00000006ff06723e */ /* 0x000fca00024050ff */
[----:B------:R3:W-:Y:S02]  /*12070*/  @P3 STG.E desc[UR20][R4.64+0x40], R6 ;  /* 0x0000400604003986 */ /* 0x0007e4000c101914 */
[----:B---3--:R-:W-:-:S05]  /*12080*/  FMUL R6, R7, UR11 ;  /* 0x0000000b07067c20 */ /* 0x008fca0008400000 */
[----:B------:R-:W-:-:S05]  /*12090*/  F2FP.TF32.F32.PACK_B R6, R6 ;  /* 0x00000006ff06723e */ /* 0x000fca00024050ff */
[----:B------:R-:W-:Y:S01]  /*120a0*/  @P2 STG.E desc[UR20][R4.64+0x44], R6 ;  /* 0x0000440604002986 */ /* 0x000fe2000c101914 */
[----:B------:R-:W-:Y:S01]  /*120b0*/  ISETP.GT.AND P2, PT, R0, 0x18, P1 ;  /* 0x000000180000780c */ /* 0x000fe20000f44270 */
[----:B------:R-:W-:-:S12]  /*120c0*/  FMUL R7, R252, UR11 ;  /* 0x0000000bfc077c20 */ /* 0x000fd80008400000 */
[----:B------:R1:W-:Y:S01]  /*120d0*/  @P2 STG.E desc[UR20][R2.64+0x60], R9 ;  /* 0x0000600902002986 */ /* 0x0003e2000c101914 */
[C---:B------:R-:W-:Y:S02]  /*120e0*/  ISETP.GT.AND P2, PT, R0.reuse, 0x19, P1 ;  /* 0x000000190000780c */ /* 0x040fe40000f44270 */
[----:B------:R-:W-:Y:S02]  /*120f0*/  F2FP.TF32.F32.PACK_B R7, R7 ;  /* 0x00000007ff07723e */ /* 0x000fe400024050ff */
[----:B------:R-:W-:-:S09]  /*12100*/  ISETP.GT.AND P3, PT, R0, 0x18, P0 ;  /* 0x000000180000780c */ /* 0x000fd20000764270 */
[----:B------:R2:W-:Y:S01]  /*12110*/  @P2 STG.E desc[UR20][R2.64+0x64], R7 ;  /* 0x0000640702002986 */ /* 0x0005e2000c101914 */
[----:B------:R-:W-:Y:S01]  /*12120*/  ISETP.GT.AND P2, PT, R0, 0x19, P0 ;  /* 0x000000190000780c */ /* 0x000fe20000744270 */
[----:B-1----:R-:W-:-:S05]  /*12130*/  FMUL R9, R251, UR11 ;  /* 0x0000000bfb097c20 */ /* 0x002fca0008400000 */
[----:B------:R-:W-:Y:S01]  /*12140*/  F2FP.TF32.F32.PACK_B R9, R9 ;  /* 0x00000009ff09723e */ /* 0x000fe200024050ff */
[----:B------:R1:W-:Y:S06]  /*12150*/  @P3 STG.E desc[UR20][R4.64+0x60], R11 ;  /* 0x0000600b04003986 */ /* 0x0003ec000c101914 */
[----:B------:R3:W-:Y:S01]  /*12160*/  @P2 STG.E desc[UR20][R4.64+0x64], R9 ;  /* 0x0000640904002986 */ /* 0x0007e2000c101914 */
[C---:B------:R-:W-:Y:S02]  /*12170*/  ISETP.GT.AND P2, PT, R0.reuse, 0x20, P1 ;  /* 0x000000200000780c */ /* 0x040fe40000f44270 */
[----:B------:R-:W-:Y:S01]  /*12180*/  ISETP.GT.AND P3, PT, R0, 0x20, P0 ;  /* 0x000000200000780c */ /* 0x000fe20000764270 */
[----:B--2---:R-:W-:Y:S01]  /*12190*/  FMUL R7, R250, UR11 ;  /* 0x0000000bfa077c20 */ /* 0x004fe20008400000 */
[----:B-1----:R-:W-:-:S09]  /*121a0*/  FMUL R11, R249, UR11 ;  /* 0x0000000bf90b7c20 */ /* 0x002fd20008400000 */
[----:B------:R1:W-:Y:S01]  /*121b0*/  @P2 STG.E desc[UR20][R2.64+0x80], R13 ;  /* 0x0000800d02002986 */ /* 0x0003e2000c101914 */
[----:B------:R-:W-:Y:S02]  /*121c0*/  ISETP.GT.AND P2, PT, R0, 0x21, P1 ;  /* 0x000000210000780c */ /* 0x000fe40000f44270 */
[----:B------:R-:W-:Y:S02]  /*121d0*/  F2FP.TF32.F32.PACK_B R7, R7 ;  /* 0x00000007ff07723e */ /* 0x000fe400024050ff */
[----:B------:R-:W-:Y:S01]  /*121e0*/  F2FP.TF32.F32.PACK_B R11, R11 ;  /* 0x0000000bff0b723e */ /* 0x000fe200024050ff */
[----:B---3--:R-:W-:-:S08]  /*121f0*/  FMUL R9, R248, UR11 ;  /* 0x0000000bf8097c20 */ /* 0x008fd00008400000 */
[----:B------:R2:W-:Y:S01]  /*12200*/  @P2 STG.E desc[UR20][R2.64+0x84], R7 ;  /* 0x0000840702002986 */ /* 0x0005e2000c101914 */
[----:B------:R-:W-:-:S03]  /*12210*/  ISETP.GT.AND P2, PT, R0, 0x21, P0 ;  /* 0x000000210000780c */ /* 0x000fc60000744270 */
[----:B------:R3:W-:Y:S01]  /*12220*/  @P3 STG.E desc[UR20][R4.64+0x80], R11 ;  /* 0x0000800b04003986 */ /* 0x0007e2000c101914 */
[----:B------:R-:W-:Y:S01]  /*12230*/  ISETP.GT.AND P3, PT, R0, 0x28, P1 ;  /* 0x000000280000780c */ /* 0x000fe20000f64270 */
[----:B-1----:R-:W-:Y:S01]  /*12240*/  FMUL R13, R247, UR11 ;  /* 0x0000000bf70d7c20 */ /* 0x002fe20008400000 */
[----:B------:R-:W-:-:S04]  /*12250*/  F2FP.TF32.F32.PACK_B R9, R9 ;  /* 0x00000009ff09723e */ /* 0x000fc800024050ff */
[----:B------:R-:W-:Y:S01]  /*12260*/  F2FP.TF32.F32.PACK_B R13, R13 ;  /* 0x0000000dff0d723e */ /* 0x000fe200024050ff */
[----:B--2---:R-:W-:Y:S02]  /*12270*/  FMUL R7, R246, UR11 ;  /* 0x0000000bf6077c20 */ /* 0x004fe40008400000 */
[----:B------:R1:W-:Y:S01]  /*12280*/  @P2 STG.E desc[UR20][R4.64+0x84], R9 ;  /* 0x0000840904002986 */ /* 0x0003e2000c101914 */
[C---:B------:R-:W-:Y:S02]  /*12290*/  ISETP.GT.AND P2, PT, R0.reuse, 0x28, P0 ;  /* 0x000000280000780c */ /* 0x040fe40000744270 */
[----:B------:R-:W-:Y:S01]  /*122a0*/  F2FP.TF32.F32.PACK_B R7, R7 ;  /* 0x00000007ff07723e */ /* 0x000fe200024050ff */
[----:B------:R-:W-:Y:S01]  /*122b0*/  @P3 STG.E desc[UR20][R2.64+0xa0], R13 ;  /* 0x0000a00d02003986 */ /* 0x000fe2000c101914 */
[C---:B------:R-:W-:Y:S01]  /*122c0*/  ISETP.GT.AND P3, PT, R0.reuse, 0x29, P0 ;  /* 0x000000290000780c */ /* 0x040fe20000764270 */
[----:B---3--:R-:W-:Y:S02]  /*122d0*/  FMUL R11, R245, UR11 ;  /* 0x0000000bf50b7c20 */ /* 0x008fe40008400000 */
[----:B------:R2:W-:Y:S01]  /*122e0*/  @P4 STG.E desc[UR20][R2.64+0xa4], R7 ;  /* 0x0000a40702004986 */ /* 0x0005e2000c101914 */
[----:B------:R-:W-:Y:S01]  /*122f0*/  ISETP.GT.AND P4, PT, R0, 0x30, P1 ;  /* 0x000000300000780c */ /* 0x000fe20000f84270 */
[----:B-1----:R-:W-:Y:S01]  /*12300*/  FMUL R9, R244, UR11 ;  /* 0x0000000bf4097c20 */ /* 0x002fe20008400000 */
[----:B------:R-:W-:-:S04]  /*12310*/  F2FP.TF32.F32.PACK_B R11, R11 ;  /* 0x0000000bff0b723e */ /* 0x000fc800024050ff */
[----:B------:R-:W-:Y:S01]  /*12320*/  F2FP.TF32.F32.PACK_B R9, R9 ;  /* 0x00000009ff09723e */ /* 0x000fe200024050ff */
[----:B------:R1:W-:Y:S01]  /*12330*/  @P2 STG.E desc[UR20][R4.64+0xa0], R11 ;  /* 0x0000a00b04002986 */ /* 0x0003e2000c101914 */
[----:B------:R-:W-:-:S03]  /*12340*/  ISETP.GT.AND P2, PT, R0, 0x30, P0 ;  /* 0x000000300000780c */ /* 0x000fc60000744270 */
[----:B------:R3:W-:Y:S01]  /*12350*/  @P3 STG.E desc[UR20][R4.64+0xa4], R9 ;  /* 0x0000a40904003986 */ /* 0x0007e2000c101914 */
[C---:B------:R-:W-:Y:S01]  /*12360*/  ISETP.GT.AND P3, PT, R0.reuse, 0x31, P0 ;  /* 0x000000310000780c */ /* 0x040fe20000764270 */
[----:B--2---:R-:W-:Y:S02]  /*12370*/  FMUL R7, R243, UR11 ;  /* 0x0000000bf3077c20 */ /* 0x004fe40008400000 */
[----:B------:R2:W-:Y:S01]  /*12380*/  @P5 STG.E desc[UR20][R2.64+0xc4], R17 ;  /* 0x0000c41102005986 */ /* 0x0005e2000c101914 */
[----:B------:R-:W-:Y:S01]  /*12390*/  ISETP.GT.AND P5, PT, R0, 0x39, P1 ;  /* 0x000000390000780c */ /* 0x000fe20000fa4270 */
[----:B-1----:R-:W-:Y:S02]  /*123a0*/  FMUL R11, R242, UR11 ;  /* 0x0000000bf20b7c20 */ /* 0x002fe40008400000 */
[----:B------:R-:W-:Y:S01]  /*123b0*/  @P4 STG.E desc[UR20][R2.64+0xc0], R15 ;  /* 0x0000c00f02004986 */ /* 0x000fe2000c101914 */
[----:B------:R-:W-:Y:S01]  /*123c0*/  ISETP.GT.AND P4, PT, R0, 0x38, P1 ;  /* 0x000000380000780c */ /* 0x000fe20000f84270 */
[----:B------:R-:W-:Y:S01]  /*123d0*/  FMUL R13, R241, UR11 ;  /* 0x0000000bf10d7c20 */ /* 0x000fe20008400000 */
[----:B------:R-:W-:-:S02]  /*123e0*/  F2FP.TF32.F32.PACK_B R7, R7 ;  /* 0x00000007ff07723e */ /* 0x000fc400024050ff */
[----:B------:R-:W-:Y:S02]  /*123f0*/  F2FP.TF32.F32.PACK_B R11, R11 ;  /* 0x0000000bff0b723e */ /* 0x000fe400024050ff */
[----:B------:R-:W-:Y:S01]  /*12400*/  F2FP.TF32.F32.PACK_B R13, R13 ;  /* 0x0000000dff0d723e */ /* 0x000fe200024050ff */
[----:B------:R1:W-:Y:S01]  /*12410*/  @P2 STG.E desc[UR20][R4.64+0xc0], R7 ;  /* 0x0000c00704002986 */ /* 0x0003e2000c101914 */
[----:B------:R-:W-:-:S03]  /*12420*/  ISETP.GT.AND P2, PT, R0, 0x38, P0 ;  /* 0x000000380000780c */ /* 0x000fc60000744270 */
[----:B------:R4:W-:Y:S01]  /*12430*/  @P3 STG.E desc[UR20][R4.64+0xc4], R11 ;  /* 0x0000c40b04003986 */ /* 0x0009e2000c101914 */
[----:B------:R-:W-:Y:S01]  /*12440*/  ISETP.GT.AND P3, PT, R0, 0x39, P0 ;  /* 0x000000390000780c */ /* 0x000fe20000764270 */
[----:B---3--:R-:W-:Y:S02]  /*12450*/  FMUL R9, R240, UR11 ;  /* 0x0000000bf0097c20 */ /* 0x008fe40008400000 */
[----:B------:R-:W-:Y:S01]  /*12460*/  @P5 STG.E desc[UR20][R2.64+0xe4], R19 ;  /* 0x0000e41302005986 */ /* 0x000fe2000c101914 */
[C---:B------:R-:W-:Y:S01]  /*12470*/  ISETP.GT.AND P5, PT, R0.reuse, 0x41, P1 ;  /* 0x000000410000780c */ /* 0x040fe20000fa4270 */
[----:B--2---:R-:W-:Y:S01]  /*12480*/  FMUL R17, R237, UR11 ;  /* 0x0000000bed117c20 */ /* 0x004fe20008400000 */
[----:B-1----:R-:W-:Y:S01]  /*12490*/  FMUL R7, R239, UR11 ;  /* 0x0000000bef077c20 */ /* 0x002fe20008400000 */
[----:B------:R1:W-:Y:S01]  /*124a0*/  @P4 STG.E desc[UR20][R2.64+0xe0], R13 ;  /* 0x0000e00d02004986 */ /* 0x0003e2000c101914 */
[----:B------:R-:W-:Y:S01]  /*124b0*/  ISETP.GT.AND P4, PT, R0, 0x40, P1 ;  /* 0x000000400000780c */ /* 0x000fe20000f84270 */
[----:B------:R-:W-:Y:S01]  /*124c0*/  FMUL R15, R238, UR11 ;  /* 0x0000000bee0f7c20 */ /* 0x000fe20008400000 */
[----:B------:R-:W-:-:S02]  /*124d0*/  F2FP.TF32.F32.PACK_B R9, R9 ;  /* 0x00000009ff09723e */ /* 0x000fc400024050ff */
[----:B------:R-:W-:Y:S02]  /*124e0*/  F2FP.TF32.F32.PACK_B R7, R7 ;  /* 0x00000007ff07723e */ /* 0x000fe400024050ff */
[----:B------:R-:W-:Y:S01]  /*124f0*/  F2FP.TF32.F32.PACK_B R17, R17 ;  /* 0x00000011ff11723e */ /* 0x000fe200024050ff */
[----:B------:R2:W-:Y:S01]  /*12500*/  @P2 STG.E desc[UR20][R4.64+0xe0], R9 ;  /* 0x0000e00904002986 */ /* 0x0005e2000c101914 */
[----:B------:R-:W-:Y:S02]  /*12510*/  F2FP.TF32.F32.PACK_B R15, R15 ;  /* 0x0000000fff0f723e */ /* 0x000fe400024050ff */
[C---:B------:R-:W-:Y:S01]  /*12520*/  ISETP.GT.AND P2, PT, R0.reuse, 0x40, P0 ;  /* 0x000000400000780c */ /* 0x040fe20000744270 */
[----:B------:R3:W-:Y:S01]  /*12530*/  @P3 STG.E desc[UR20][R4.64+0xe4], R7 ;  /* 0x0000e40704003986 */ /* 0x0007e2000c101914 */
[----:B------:R-:W-:Y:S01]  /*12540*/  ISETP.GT.AND P3, PT, R0, 0x41, P0 ;  /* 0x000000410000780c */ /* 0x000fe20000764270 */
[----:B----4-:R-:W-:Y:S02]  /*12550*/  FMUL R11, R236, UR11 ;  /* 0x0000000bec0b7c20 */ /* 0x010fe40008400000 */
[----:B------:R-:W-:Y:S01]  /*12560*/  @P5 STG.E desc[UR20][R2.64+0x104], R17 ;  /* 0x0001041102005986 */ /* 0x000fe2000c101914 */
[C---:B------:R-:W-:Y:S01]  /*12570*/  ISETP.GT.AND P5, PT, R0.reuse, 0x49, P1 ;  /* 0x000000490000780c */ /* 0x040fe20000fa4270 */
[----:B-1----:R-:W-:Y:S01]  /*12580*/  FMUL R13, R235, UR11 ;  /* 0x0000000beb0d7c20 */ /* 0x002fe20008400000 */
[----:B------:R-:W-:Y:S01]  /*12590*/  FMUL R19, R233, UR11 ;  /* 0x0000000be9137c20 */ /* 0x000fe20008400000 */
[----:B------:R1:W-:Y:S01]  /*125a0*/  @P4 STG.E desc[UR20][R2.64+0x100], R15 ;  /* 0x0001000f02004986 */ /* 0x0003e2000c101914 */
[----:B------:R-:W-:Y:S01]  /*125b0*/  ISETP.GT.AND P4, PT, R0, 0x48, P1 ;  /* 0x000000480000780c */ /* 0x000fe20000f84270 */
[----:B--2---:R-:W-:Y:S01]  /*125c0*/  FMUL R9, R234, UR11 ;  /* 0x0000000bea097c20 */ /* 0x004fe20008400000 */
[----:B------:R-:W-:Y:S01]  /*125d0*/  F2FP.TF32.F32.PACK_B R11, R11 ;  /* 0x0000000bff0b723e */ /* 0x000fe200024050ff */
[----:B---3--:R-:W-:Y:S01]  /*125e0*/  FMUL R7, R232, UR11 ;  /* 0x0000000be8077c20 */ /* 0x008fe20008400000 */
[----:B------:R-:W-:-:S02]  /*125f0*/  F2FP.TF32.F32.PACK_B R13, R13 ;  /* 0x0000000dff0d723e */ /* 0x000fc400024050ff */
[----:B------:R-:W-:Y:S01]  /*12600*/  F2FP.TF32.F32.PACK_B R19, R19 ;  /* 0x00000013ff13723e */ /* 0x000fe200024050ff */
[----:B------:R2:W-:Y:S01]  /*12610*/  @P2 STG.E desc[UR20][R4.64+0x100], R11 ;  /* 0x0001000b04002986 */ /* 0x0005e2000c101914 */
[----:B------:R-:W-:Y:S02]  /*12620*/  F2FP.TF32.F32.PACK_B R9, R9 ;  /* 0x00000009ff09723e */ /* 0x000fe400024050ff */
[----:B------:R-:W-:Y:S01]  /*12630*/  F2FP.TF32.F32.PACK_B R7, R7 ;  /* 0x00000007ff07723e */ /* 0x000fe200024050ff */
[----:B------:R3:W-:Y:S01]  /*12640*/  @P3 STG.E desc[UR20][R4.64+0x104], R13 ;  /* 0x0001040d04003986 */ /* 0x0007e2000c101914 */
[----:B------:R-:W-:-:S03]  /*12650*/  ISETP.GT.AND P2, PT, R0, 0x49, P0 ;  /* 0x000000490000780c */ /* 0x000fc60000744270 */
[----:B------:R-:W-:Y:S01]  /*12660*/  @P5 STG.E desc[UR20][R2.64+0x124], R19 ;  /* 0x0001241302005986 */ /* 0x000fe2000c101914 */
[----:B------:R-:W-:Y:S01]  /*12670*/  ISETP.GT.AND P5, PT, R0, 0x50, P1 ;  /* 0x000000500000780c */ /* 0x000fe20000fa4270 */
[----:B-1----:R-:W-:Y:S02]  /*12680*/  FMUL R15, R231, UR11 ;  /* 0x0000000be70f7c20 */ /* 0x002fe40008400000 */
[----:B------:R1:W-:Y:S01]  /*12690*/  @P4 STG.E desc[UR20][R2.64+0x120], R9 ;  /* 0x0001200902004986 */ /* 0x0003e2000c101914 */
[----:B--2---:R-:W-:Y:S01]  /*126a0*/  FMUL R11, R230, UR11 ;  /* 0x0000000be60b7c20 */ /* 0x004fe20008400000 */
[C---:B------:R-:W-:Y:S02]  /*126b0*/  ISETP.GT.AND P3, PT, R0.reuse, 0x50, P0 ;  /* 0x000000500000780c */ /* 0x040fe40000764270 */
[----:B------:R2:W-:Y:S01]  /*126c0*/  @P6 STG.E desc[UR20][R4.64+0x120], R7 ;  /* 0x0001200704006986 */ /* 0x0005e2000c101914 */
[----:B------:R-:W-:Y:S01]  /*126d0*/  ISETP.GT.AND P6, PT, R0, 0x51, P1 ;  /* 0x000000510000780c */ /* 0x000fe20000fc4270 */
[----:B------:R-:W-:Y:S01]  /*126e0*/  FMUL R17, R229, UR11 ;  /* 0x0000000be5117c20 */ /* 0x000fe20008400000 */
[----:B------:R-:W-:-:S02]  /*126f0*/  F2FP.TF32.F32.PACK_B R15, R15 ;  /* 0x0000000fff0f723e */ /* 0x000fc400024050ff */
[----:B------:R-:W-:Y:S02]  /*12700*/  F2FP.TF32.F32.PACK_B R11, R11 ;  /* 0x0000000bff0b723e */ /* 0x000fe400024050ff */
[C---:B------:R-:W-:Y:S01]  /*12710*/  ISETP.GT.AND P4, PT, R0.reuse, 0x51, P0 ;  /* 0x000000510000780c */ /* 0x040fe20000784270 */
[----:B------:R-:W-:Y:S01]  /*12720*/  @P2 STG.E desc[UR20][R4.64+0x124], R15 ;  /* 0x0001240f04002986 */ /* 0x000fe2000c101914 */
[----:B------:R-:W-:Y:S02]  /*12730*/  F2FP.TF32.F32.PACK_B R17, R17 ;  /* 0x00000011ff11723e */ /* 0x000fe400024050ff */
[C---:B------:R-:W-:Y:S01]  /*12740*/  ISETP.GT.AND P2, PT, R0.reuse, 0x58, P1 ;  /* 0x000000580000780c */ /* 0x040fe20000f44270 */
[----:B------:R-:W-:Y:S01]  /*12750*/  @P5 STG.E desc[UR20][R2.64+0x140], R11 ;  /* 0x0001400b02005986 */ /* 0x000fe2000c101914 */
[----:B------:R-:W-:Y:S01]  /*12760*/  ISETP.GT.AND P5, PT, R0, 0x59, P1 ;  /* 0x000000590000780c */ /* 0x000fe20000fa4270 */
[----:B---3--:R-:W-:Y:S01]  /*12770*/  FMUL R13, R228, UR11 ;  /* 0x0000000be40d7c20 */ /* 0x008fe20008400000 */
[----:B-1----:R-:W-:Y:S01]  /*12780*/  FMUL R9, R227, UR11 ;  /* 0x0000000be3097c20 */ /* 0x002fe20008400000 */
[----:B------:R-:W-:Y:S01]  /*12790*/  @P6 STG.E desc[UR20][R2.64+0x144], R17 ;  /* 0x0001441102006986 */ /* 0x000fe2000c101914 */
[----:B------:R-:W-:-:S03]  /*127a0*/  ISETP.GT.AND P6, PT, R0, 0x58, P0 ;  /* 0x000000580000780c */ /* 0x000fc600007c4270 */
[----:B------:R-:W-:Y:S01]  /*127b0*/  @P3 STG.E desc[UR20][R4.64+0x140], R21 ;  /* 0x0001401504003986 */ /* 0x000fe2000c101914 */
[----:B------:R-:W-:Y:S02]  /*127c0*/  ISETP.GT.AND P3, PT, R0, 0x59, P0 ;  /* 0x000000590000780c */ /* 0x000fe40000764270 */
[----:B------:R-:W-:Y:S01]  /*127d0*/  F2FP.TF32.F32.PACK_B R13, R13 ;  /* 0x0000000dff0d723e */ /* 0x000fe200024050ff */
[----:B------:R-:W-:Y:S01]  /*127e0*/  FMUL R19, R226, UR11 ;  /* 0x0000000be2137c20 */ /* 0x000fe20008400000 */
[----:B------:R-:W-:Y:S01]  /*127f0*/  F2FP.TF32.F32.PACK_B R9, R9 ;  /* 0x00000009ff09723e */ /* 0x000fe200024050ff */
[----:B------:R-:W-:Y:S01]  /*12800*/  @P4 STG.E desc[UR20][R4.64+0x144], R23 ;  /* 0x0001441704004986 */ /* 0x000fe2000c101914 */
[----:B------:R-:W-:-:S03]  /*12810*/  ISETP.GT.AND P4, PT, R0, 0x60, P1 ;  /* 0x000000600000780c */ /* 0x000fc60000f84270 */
[----:B------:R-:W-:Y:S01]  /*12820*/  @P2 STG.E desc[UR20][R2.64+0x160], R13 ;  /* 0x0001600d02002986 */ /* 0x000fe2000c101914 */
[C---:B------:R-:W-:Y:S02]  /*12830*/  ISETP.GT.AND P2, PT, R0.reuse, 0x61, P1 ;  /* 0x000000610000780c */ /* 0x040fe40000f44270 */
[----:B------:R-:W-:Y:S01]  /*12840*/  F2FP.TF32.F32.PACK_B R19, R19 ;  /* 0x00000013ff13723e */ /* 0x000fe200024050ff */
[----:B------:R1:W-:Y:S01]  /*12850*/  @P5 STG.E desc[UR20][R2.64+0x164], R9 ;  /* 0x0001640902005986 */ /* 0x0003e2000c101914 */
[----:B------:R-:W-:-:S03]  /*12860*/  ISETP.GT.AND P5, PT, R0, 0x60, P0 ;  /* 0x000000600000780c */ /* 0x000fc600007a4270 */
[----:B------:R-:W-:Y:S01]  /*12870*/  @P6 STG.E desc[UR20][R4.64+0x160], R217 ;  /* 0x000160d904006986 */ /* 0x000fe2000c101914 */
[----:B------:R-:W-:-:S03]  /*12880*/  ISETP.GT.AND P6, PT, R0, 0x61, P0 ;  /* 0x000000610000780c */ /* 0x000fc600007c4270 */
[----:B------:R-:W-:Y:S01]  /*12890*/  @P3 STG.E desc[UR20][R4.64+0x164], R19 ;  /* 0x0001641304003986 */ /* 0x000fe2000c101914 */
[----:B------:R-:W-:Y:S01]  /*128a0*/  ISETP.GT.AND P3, PT, R0, 0x69, P1 ;  /* 0x000000690000780c */ /* 0x000fe20000f64270 */
[----:B--2---:R-:W-:Y:S01]  /*128b0*/  FMUL R7, R225, UR11 ;  /* 0x0000000be1077c20 */ /* 0x004fe20008400000 */
[----:B------:R-:W-:Y:S01]  /*128c0*/  FMUL R227, R222, UR11 ;  /* 0x0000000bdee37c20 */ /* 0x000fe20008400000 */
[----:B------:R-:W-:Y:S01]  /*128d0*/  @P4 STG.E desc[UR20][R2.64+0x180], R219 ;  /* 0x000180db02004986 */ /* 0x000fe2000c101914 */
[C---:B------:R-:W-:Y:S02]  /*128e0*/  ISETP.GT.AND P4, PT, R0.reuse, 0x68, P1 ;  /* 0x000000680000780c */ /* 0x040fe40000f84270 */
[----:B------:R-:W-:Y:S01]  /*128f0*/  F2FP.TF32.F32.PACK_B R7, R7 ;  /* 0x00000007ff07723e */ /* 0x000fe200024050ff */
[----:B------:R-:W-:Y:S01]  /*12900*/  @P2 STG.E desc[UR20][R2.64+0x184], R221 ;  /* 0x000184dd02002986 */ /* 0x000fe2000c101914 */
[----:B------:R-:W-:Y:S01]  /*12910*/  ISETP.GT.AND P2, PT, R0, 0x68, P0 ;  /* 0x000000680000780c */ /* 0x000fe20000744270 */
[----:B------:R-:W-:Y:S01]  /*12920*/  FMUL R225, R224, UR11 ;  /* 0x0000000be0e17c20 */ /* 0x000fe20008400000 */
[----:B------:R-:W-:Y:S01]  /*12930*/  F2FP.TF32.F32.PACK_B R227, R227 ;  /* 0x000000e3ffe3723e */ /* 0x000fe200024050ff */
[----:B------:R-:W-:Y:S01]  /*12940*/  @P5 STG.E desc[UR20][R4.64+0x180], R223 ;  /* 0x000180df04005986 */ /* 0x000fe2000c101914 */
[----:B------:R-:W-:Y:S01]  /*12950*/  ISETP.GT.AND P5, PT, R0, 0x69, P0 ;  /* 0x000000690000780c */ /* 0x000fe200007a4270 */
[----:B------:R-:W-:Y:S01]  /*12960*/  FMUL R229, R220, UR11 ;  /* 0x0000000bdce57c20 */ /* 0x000fe20008400000 */
[----:B------:R-:W-:Y:S01]  /*12970*/  FMUL R231, R218, UR11 ;  /* 0x0000000bdae77c20 */ /* 0x000fe20008400000 */
[----:B------:R2:W-:Y:S01]  /*12980*/  @P6 STG.E desc[UR20][R4.64+0x184], R7 ;  /* 0x0001840704006986 */ /* 0x0005e2000c101914 */
[----:B------:R-:W-:-:S03]  /*12990*/  F2FP.TF32.F32.PACK_B R225, R225 ;  /* 0x000000e1ffe1723e */ /* 0x000fc600024050ff */
        /* <DEDUP_REMOVED lines=8> */
[----:B------:R-:W-:Y:S01]  /*12a20*/  ISETP.GT.AND P2, PT, R0, 0x70, P0 ;  /* 0x000000700000780c */ /* 0x000fe20000744270 */
[----:B------:R-:W-:Y:S01]  /*12a30*/  FMUL R233, R216, UR11 ;  /* 0x0000000bd8e97c20 */ /* 0x000fe20008400000 */
[----:B------:R-:W-:Y:S01]  /*12a40*/  F2FP.TF32.F32.PACK_B R235, R235 ;  /* 0x000000ebffeb723e */ /* 0x000fe200024050ff */
[----:B------:R-:W-:Y:S01]  /*12a50*/  @P5 STG.E desc[UR20][R4.64+0x1a4], R231 ;  /* 0x0001a4e704005986 */ /* 0x000fe2000c101914 */
[C---:B------:R-:W-:Y:S02]  /*12a60*/  ISETP.GT.AND P4, PT, R0.reuse, 0x71, P0 ;  /* 0x000000710000780c */ /* 0x040fe40000784270 */
[----:B------:R-:W-:Y:S01]  /*12a70*/  ISETP.GT.AND P5, PT, R0, 0x78, P1 ;  /* 0x000000780000780c */ /* 0x000fe20000fa4270 */
[----:B------:R-:W-:Y:S01]  /*12a80*/  FMUL R237, R20, UR11 ;  /* 0x0000000b14ed7c20 */ /* 0x000fe20008400000 */
[----:B------:R-:W-:Y:S01]  /*12a90*/  ISETP.GT.AND P1, PT, R0, 0x79, P1 ;  /* 0x000000790000780c */ /* 0x000fe20000f24270 */
[----:B------:R-:W-:Y:S01]  /*12aa0*/  FMUL R239, R18, UR11 ;  /* 0x0000000b12ef7c20 */ /* 0x000fe20008400000 */
[----:B------:R-:W-:Y:S01]  /*12ab0*/  FMUL R243, R12, UR11 ;  /* 0x0000000b0cf37c20 */ /* 0x000fe20008400000 */
[----:B------:R-:W-:Y:S01]  /*12ac0*/  @P3 STG.E desc[UR20][R2.64+0x1c4], R235 ;  /* 0x0001c4eb02003986 */ /* 0x000fe2000c101914 */
[----:B------:R-:W-:-:S02]  /*12ad0*/  F2FP.TF32.F32.PACK_B R233, R233 ;  /* 0x000000e9ffe9723e */ /* 0x000fc400024050ff */
[----:B------:R-:W-:Y:S01]  /*12ae0*/  ISETP.GT.AND P3, PT, R0, 0x78, P0 ;  /* 0x000000780000780c */ /* 0x000fe20000764270 */
[----:B------:R-:W-:Y:S01]  /*12af0*/  FMUL R241, R16, UR11 ;  /* 0x0000000b10f17c20 */ /* 0x000fe20008400000 */
[----:B------:R-:W-:Y:S01]  /*12b00*/  F2FP.TF32.F32.PACK_B R237, R237 ;  /* 0x000000edffed723e */ /* 0x000fe200024050ff */
[----:B------:R-:W-:Y:S01]  /*12b10*/  FMUL R245, R10, UR11 ;  /* 0x0000000b0af57c20 */ /* 0x000fe20008400000 */
[----:B------:R-:W-:Y:S02]  /*12b20*/  F2FP.TF32.F32.PACK_B R239, R239 ;  /* 0x000000efffef723e */ /* 0x000fe400024050ff */
[----:B------:R-:W-:Y:S01]  /*12b30*/  F2FP.TF32.F32.PACK_B R243, R243 ;  /* 0x000000f3fff3723e */ /* 0x000fe200024050ff */
[----:B------:R-:W-:Y:S01]  /*12b40*/  @P6 STG.E desc[UR20][R2.64+0x1c0], R233 ;  /* 0x0001c0e902006986 */ /* 0x000fe2000c101914 */
[----:B------:R-:W-:Y:S01]  /*12b50*/  F2FP.TF32.F32.PACK_B R241, R241 ;  /* 0x000000f1fff1723e */ /* 0x000fe200024050ff */
[----:B------:R-:W-:Y:S02]  /*12b60*/  USHF.L.U32 UR6, UR14, 0x6, URZ ;  /* 0x000000060e067899 */ /* 0x000fe4000800063f */
[----:B------:R-:W-:Y:S01]  /*12b70*/  @P2 STG.E desc[UR20][R4.64+0x1c0], R237 ;  /* 0x0001c0ed04002986 */ /* 0x000fe2000c101914 */
[----:B------:R-:W-:-:S03]  /*12b80*/  F2FP.TF32.F32.PACK_B R245, R245 ;  /* 0x000000f5fff5723e */ /* 0x000fc600024050ff */
[----:B------:R-:W-:Y:S01]  /*12b90*/  @P4 STG.E desc[UR20][R4.64+0x1c4], R239 ;  /* 0x0001c4ef04004986 */ /* 0x000fe2000c101914 */
[----:B------:R-:W-:-:S03]  /*12ba0*/  USHF.L.U64.HI UR7, UR14, 0x6, UR15 ;  /* 0x000000060e077899 */ /* 0x000fc6000801020f */
[----:B------:R-:W-:Y:S01]  /*12bb0*/  @P1 STG.E desc[UR20][R2.64+0x1e4], R243 ;  /* 0x0001e4f302001986 */ /* 0x000fe2000c101914 */
[----:B------:R-:W-:Y:S01]  /*12bc0*/  ISETP.GT.AND P1, PT, R14, 0x40, PT ;  /* 0x000000400e00780c */ /* 0x000fe20003f24270 */
[----:B------:R-:W-:Y:S01]  /*12bd0*/  USHF.L.U32 UR10, UR6, 0x2, URZ ;  /* 0x00000002060a7899 */ /* 0x000fe2000800063f */
[C---:B------:R-:W-:Y:S01]  /*12be0*/  ISETP.GT.AND P2, PT, R0.reuse, 0x79, P0 ;  /* 0x000000790000780c */ /* 0x040fe20000744270 */
[----:B------:R-:W-:Y:S01]  /*12bf0*/  @P5 STG.E desc[UR20][R2.64+0x1e0], R241 ;  /* 0x0001e0f102005986 */ /* 0x000fe2000c101914 */
[----:B------:R-:W-:Y:S01]  /*12c00*/  ISETP.GT.AND P5, PT, R0, 0x1, P1 ;  /* 0x000000010000780c */ /* 0x000fe20000fa4270 */
[----:B------:R-:W-:Y:S02]  /*12c10*/  FMUL R8, R8, UR11 ;  /* 0x0000000b08087c20 */ /* 0x000fe40008400000 */
[----:B------:R-:W-:Y:S01]  /*12c20*/  @P3 STG.E desc[UR20][R4.64+0x1e0], R245 ;  /* 0x0001e0f504003986 */ /* 0x000fe2000c101914 */
[----:B------:R-:W-:Y:S01]  /*12c30*/  ISETP.GT.AND P3, PT, R0, RZ, P1 ;  /* 0x000000ff0000720c */ /* 0x000fe20000f64270 */
[----:B------:R-:W-:Y:S01]  /*12c40*/  USHF.L.U64.HI UR6, UR6, 0x2, UR7 ;  /* 0x0000000206067899 */ /* 0x000fe20008010207 */
[----:B------:R-:W-:Y:S01]  /*12c50*/  FMUL R153, R153, UR11 ;  /* 0x0000000b99997c20 */ /* 0x000fe20008400000 */
[----:B-1----:R-:W-:Y:S01]  /*12c60*/  FMUL R9, R152, UR11 ;  /* 0x0000000b98097c20 */ /* 0x002fe20008400000 */
[----:B------:R-:W-:-:S02]  /*12c70*/  IADD3 R6, P4, R2, UR10, RZ ;  /* 0x0000000a02067c10 */ /* 0x000fc4000ff9e0ff */
[----:B------:R-:W-:Y:S02]  /*12c80*/  F2FP.TF32.F32.PACK_B R8, R8 ;  /* 0x00000008ff08723e */ /* 0x000fe400024050ff */
[----:B--2---:R-:W-:Y:S02]  /*12c90*/  IADD3.X R7, R3, UR6, RZ, P4, !PT ;  /* 0x0000000603077c10 */ /* 0x004fe4000a7fe4ff */
[----:B------:R-:W-:Y:S02]  /*12ca0*/  F2FP.TF32.F32.PACK_B R153, R153 ;  /* 0x00000099ff99723e */ /* 0x000fe400024050ff */
[----:B------:R-:W-:Y:S02]  /*12cb0*/  ISETP.GT.AND P0, PT, R14, 0x48, PT ;  /* 0x000000480e00780c */ /* 0x000fe40003f04270 */
[----:B------:R-:W-:Y:S01]  /*12cc0*/  F2FP.TF32.F32.PACK_B R9, R9 ;  /* 0x00000009ff09723e */ /* 0x000fe200024050ff */
[----:B------:R1:W-:Y:S01]  /*12cd0*/  @P2 STG.E desc[UR20][R4.64+0x1e4], R8 ;  /* 0x0001e40804002986 */ /* 0x0003e2000c101914 */
[----:B------:R-:W-:-:S03]  /*12ce0*/  ISETP.GT.AND P2, PT, R0, RZ, P0 ;  /* 0x000000ff0000720c */ /* 0x000fc60000744270 */
[----:B------:R-:W-:Y:S01]  /*12cf0*/  @P5 STG.E desc[UR20][R6.64+0x4], R153 ;  /* 0x0000049906005986 */ /* 0x000fe2000c101914 */
[----:B------:R-:W-:Y:S01]  /*12d00*/  ISETP.GT.AND P5, PT, R0, 0x1, P0 ;  /* 0x000000010000780c */ /* 0x000fe200007a4270 */
[----:B------:R-:W-:Y:S02]  /*12d10*/  FMUL R13, R154, UR11 ;  /* 0x0000000b9a0d7c20 */ /* 0x000fe40008400000 */
[----:B------:R2:W-:Y:S01]  /*12d20*/  @P3 STG.E desc[UR20][R6.64], R9 ;  /* 0x0000000906003986 */ /* 0x0005e2000c101914 */
[----:B------:R-:W-:Y:S01]  /*12d30*/  ISETP.GT.AND P3, PT, R0, 0x9, P1 ;  /* 0x000000090000780c */ /* 0x000fe20000f64270 */
[----:B------:R-:W-:Y:S01]  /*12d40*/  FMUL R155, R155, UR11 ;  /* 0x0000000b9b9b7c20 */ /* 0x000fe20008400000 */
[----:B------:R-:W-:Y:S01]  /*12d50*/  IADD3 R10, P4, R6, UR9, RZ ;  /* 0x00000009060a7c10 */ /* 0x000fe2000ff9e0ff */
[----:B------:R-:W-:Y:S01]  /*12d60*/  FMUL R157, R157, UR11 ;  /* 0x0000000b9d9d7c20 */ /* 0x000fe20008400000 */
[----:B------:R-:W-:Y:S02]  /*12d70*/  F2FP.TF32.F32.PACK_B R13, R13 ;  /* 0x0000000dff0d723e */ /* 0x000fe400024050ff */
[----:B------:R-:W-:-:S02]  /*12d80*/  IADD3.X R11, R7, UR8, RZ, P4, !PT ;  /* 0x00000008070b7c10 */ /* 0x000fc4000a7fe4ff */
[----:B------:R-:W-:Y:S01]  /*12d90*/  F2FP.TF32.F32.PACK_B R155, R155 ;  /* 0x0000009bff9b723e */ /* 0x000fe200024050ff */
[----:B-1----:R-:W-:Y:S01]  /*12da0*/  IMAD.U32 R5, RZ, RZ, UR9 ;  /* 0x00000009ff057e24 */ /* 0x002fe2000f8e00ff */
[----:B------:R-:W-:Y:S01]  /*12db0*/  F2FP.TF32.F32.PACK_B R157, R157 ;  /* 0x0000009dff9d723e */ /* 0x000fe200024050ff */
[----:B------:R-:W-:Y:S01]  /*12dc0*/  @P2 STG.E desc[UR20][R10.64], R13 ;  /* 0x0000000d0a002986 */ /* 0x000fe2000c101914 */
[----:B------:R-:W-:Y:S01]  /*12dd0*/  ISETP.GT.AND P6, PT, R0, 0x8, P1 ;  /* 0x000000080000780c */ /* 0x000fe20000fc4270 */
[----:B------:R-:W-:Y:S02]  /*12de0*/  IMAD.U32 R17, RZ, RZ, UR8 ;  /* 0x00000008ff117e24 */ /* 0x000fe4000f8e00ff */
[----:B------:R1:W-:Y:S01]  /*12df0*/  @P5 STG.E desc[UR20][R10.64+0x4], R155 ;  /* 0x0000049b0a005986 */ /* 0x0003e2000c101914 */
[----:B------:R-:W-:Y:S01]  /*12e00*/  FMUL R15, R156, UR11 ;  /* 0x0000000b9c0f7c20 */ /* 0x000fe20008400000 */
[----:B------:R-:W-:Y:S02]  /*12e10*/  ISETP.GT.AND P4, PT, R0, 0x8, P0 ;  /* 0x000000080000780c */ /* 0x000fe40000784270 */
[----:B------:R-:W-:Y:S01]  /*12e20*/  @P3 STG.E desc[UR20][R6.64+0x24], R157 ;  /* 0x0000249d06003986 */ /* 0x000fe2000c101914 */
[----:B------:R-:W-:Y:S01]  /*12e30*/  IADD3 R4, P3, P5, R5, UR10, R2 ;  /* 0x0000000a05047c10 */ /* 0x000fe2000fd7e002 */
[----:B--2---:R-:W-:Y:S01]  /*12e40*/  FMUL R9, R158, UR11 ;  /* 0x0000000b9e097c20 */ /* 0x004fe20008400000 */
[----:B------:R-:W-:-:S02]  /*12e50*/  ISETP.GT.AND P2, PT, R0, 0x9, P0 ;  /* 0x000000090000780c */ /* 0x000fc40000744270 */
[----:B------:R-:W-:Y:S02]  /*12e60*/  IADD3.X R5, R17, UR6, R3, P3, P5 ;  /* 0x0000000611057c10 */ /* 0x000fe40009fea403 */
[----:B------:R-:W-:Y:S01]  /*12e70*/  ISETP.GT.AND P5, PT, R0, 0x10, P1 ;  /* 0x000000100000780c */ /* 0x000fe20000fa4270 */
[----:B------:R-:W-:Y:S01]  /*12e80*/  FMUL R159, R159, UR11 ;  /* 0x0000000b9f9f7c20 */ /* 0x000fe20008400000 */
[----:B------:R-:W-:Y:S01]  /*12e90*/  F2FP.TF32.F32.PACK_B R15, R15 ;  /* 0x0000000fff0f723e */ /* 0x000fe200024050ff */
[----:B-1----:R-:W-:Y:S01]  /*12ea0*/  FMUL R11, R160, UR11 ;  /* 0x0000000ba00b7c20 */ /* 0x002fe20008400000 */
[----:B------:R-:W-:Y:S02]  /*12eb0*/  F2FP.TF32.F32.PACK_B R9, R9 ;  /* 0x00000009ff09723e */ /* 0x000fe400024050ff */
[----:B------:R-:W-:Y:S01]  /*12ec0*/  F2FP.TF32.F32.PACK_B R159, R159 ;  /* 0x0000009fff9f723e */ /* 0x000fe200024050ff */
[----:B------:R-:W-:Y:S01]  /*12ed0*/  @P6 STG.E desc[UR20][R6.64+0x20], R15 ;  /* 0x0000200f06006986 */ /* 0x000fe2000c101914 */
[----:B------:R-:W-:-:S02]  /*12ee0*/  ISETP.GT.AND P6, PT, R0, 0x11, P1 ;  /* 0x000000110000780c */ /* 0x000fc40000fc4270 */
[----:B------:R-:W-:Y:S01]  /*12ef0*/  F2FP.TF32.F32.PACK_B R11, R11 ;  /* 0x0000000bff0b723e */ /* 0x000fe200024050ff */
[----:B------:R1:W-:Y:S01]  /*12f00*/  @P4 STG.E desc[UR20][R4.64+0x20], R9 ;  /* 0x0000200904004986 */ /* 0x0003e2000c101914 */
[C---:B------:R-:W-:Y:S01]  /*12f10*/  ISETP.GT.AND P3, PT, R0.reuse, 0x10, P0 ;  /* 0x000000100000780c */ /* 0x040fe20000764270 */
[----:B------:R-:W-:Y:S01]  /*12f20*/  FMUL R161, R161, UR11 ;  /* 0x0000000ba1a17c20 */ /* 0x000fe20008400000 */
[----:B------:R-:W-:Y:S01]  /*12f30*/  ISETP.GT.AND P4, PT, R0, 0x11, P0 ;  /* 0x000000110000780c */ /* 0x000fe20000784270 */
[----:B------:R-:W-:Y:S01]  /*12f40*/  @P2 STG.E desc[UR20][R4.64+0x24], R159 ;  /* 0x0000249f04002986 */ /* 0x000fe2000c101914 */
[----:B------:R-:W-:Y:S01]  /*12f50*/  FMUL R13, R162, UR11 ;  /* 0x0000000ba20d7c20 */ /* 0x000fe20008400000 */
[----:B------:R-:W-:Y:S02]  /*12f60*/  FMUL R163, R163, UR11 ;  /* 0x0000000ba3a37c20 */ /* 0x000fe40008400000 */
[----:B------:R2:W-:Y:S01]  /*12f70*/  @P5 STG.E desc[UR20][R6.64+0x40], R11 ;  /* 0x0000400b06005986 */ /* 0x0005e2000c101914 */
[----:B------:R-:W-:-:S02]  /*12f80*/  ISETP.GT.AND P5, PT, R0, 0x18, P1 ;  /* 0x000000180000780c */ /* 0x000fc40000fa4270 */
[----:B------:R-:W-:Y:S01]  /*12f90*/  F2FP.TF32.F32.PACK_B R161, R161 ;  /* 0x000000a1ffa1723e */ /* 0x000fe200024050ff */
[----:B-1----:R-:W-:Y:S01]  /*12fa0*/  FMUL R9, R164, UR11 ;  /* 0x0000000ba4097c20 */ /* 0x002fe20008400000 */
[----:B------:R-:W-:Y:S02]  /*12fb0*/  F2FP.TF32.F32.PACK_B R13, R13 ;  /* 0x0000000dff0d723e */ /* 0x000fe400024050ff */
[----:B------:R-:W-:Y:S01]  /*12fc0*/  F2FP.TF32.F32.PACK_B R163, R163 ;  /* 0x000000a3ffa3723e */ /* 0x000fe200024050ff */
[----:B------:R-:W-:Y:S01]  /*12fd0*/  @P6 STG.E desc[UR20][R6.64+0x44], R161 ;  /* 0x000044a106006986 */ /* 0x000fe2000c101914 */
[C---:B------:R-:W-:Y:S02]  /*12fe0*/  ISETP.GT.AND P6, PT, R0.reuse, 0x19, P1 ;  /* 0x000000190000780c */ /* 0x040fe40000fc4270 */
[----:B------:R-:W-:Y:S01]  /*12ff0*/  F2FP.TF32.F32.PACK_B R9, R9 ;  /* 0x00000009ff09723e */ /* 0x000fe200024050ff */
[----:B------:R1:W-:Y:S01]  /*13000*/  @P3 STG.E desc[UR20][R4.64+0x40], R13 ;  /* 0x0000400d04003986 */ /* 0x0003e2000c101914 */
[C---:B------:R-:W-:Y:S01]  /*13010*/  ISETP.GT.AND P2, PT, R0.reuse, 0x18, P0 ;  /* 0x000000180000780c */ /* 0x040fe20000744270 */
[----:B------:R-:W-:Y:S01]  /*13020*/  FMUL R165, R165, UR11 ;  /* 0x0000000ba5a57c20 */ /* 0x000fe20008400000 */
[C---:B------:R-:W-:Y:S01]  /*13030*/  ISETP.GT.AND P3, PT, R0.reuse, 0x19, P0 ;  /* 0x000000190000780c */ /* 0x040fe20000764270 */
[----:B------:R-:W-:Y:S01]  /*13040*/  @P4 STG.E desc[UR20][R4.64+0x44], R163 ;  /* 0x000044a304004986 */ /* 0x000fe2000c101914 */
[----:B------:R-:W-:Y:S01]  /*13050*/  ISETP.GT.AND P4, PT, R0, 0x20, P1 ;  /* 0x000000200000780c */ /* 0x000fe20000f84270 */
[----:B--2---:R-:W-:Y:S01]  /*13060*/  FMUL R11, R166, UR11 ;  /* 0x0000000ba60b7c20 */ /* 0x004fe20008400000 */
[----:B------:R-:W-:Y:S01]  /*13070*/  FMUL R167, R167, UR11 ;  /* 0x0000000ba7a77c20 */ /* 0x000fe20008400000 */
[----:B------:R2:W-:Y:S01]  /*13080*/  @P5 STG.E desc[UR20][R6.64+0x60], R9 ;  /* 0x0000600906005986 */ /* 0x0005e2000c101914 */
[----:B------:R-:W-:Y:S01]  /*13090*/  ISETP.GT.AND P5, PT, R0, 0x21, P1 ;  /* 0x000000210000780c */ /* 0x000fe20000fa4270 */
[----:B-1----:R-:W-:Y:S01]  /*130a0*/  FMUL R13, R168, UR11 ;  /* 0x0000000ba80d7c20 */ /* 0x002fe20008400000 */
[----:B------:R-:W-:Y:S01]  /*130b0*/  F2FP.TF32.F32.PACK_B R165, R165 ;  /* 0x000000a5ffa5723e */ /* 0x000fe200024050ff */
[----:B------:R-:W-:Y:S01]  /*130c0*/  FMUL R169, R169, UR11 ;  /* 0x0000000ba9a97c20 */ /* 0x000fe20008400000 */
[----:B------:R-:W-:-:S02]  /*130d0*/  F2FP.TF32.F32.PACK_B R11, R11 ;  /* 0x0000000bff0b723e */ /* 0x000fc400024050ff */
[----:B------:R-:W-:Y:S02]  /*130e0*/  F2FP.TF32.F32.PACK_B R167, R167 ;  /* 0x000000a7ffa7723e */ /* 0x000fe400024050ff */
[----:B------:R-:W-:Y:S01]  /*130f0*/  F2FP.TF32.F32.PACK_B R13, R13 ;  /* 0x0000000dff0d723e */ /* 0x000fe200024050ff */
[----:B------:R-:W-:Y:S01]  /*13100*/  @P6 STG.E desc[UR20][R6.64+0x64], R165 ;  /* 0x000064a506006986 */ /* 0x000fe2000c101914 */
[----:B------:R-:W-:-:S03]  /*13110*/  F2FP.TF32.F32.PACK_B R169, R169 ;  /* 0x000000a9ffa9723e */ /* 0x000fc600024050ff */
[----:B------:R1:W-:Y:S01]  /*13120*/  @P2 STG.E desc[UR20][R4.64+0x60], R11 ;  /* 0x0000600b04002986 */ /* 0x0003e2000c101914 */
[----:B------:R-:W-:-:S03]  /*13130*/  ISETP.GT.AND P2, PT, R0, 0x20, P0 ;  /* 0x000000200000780c */ /* 0x000fc60000744270 */
[----:B------:R-:W-:Y:S01]  /*13140*/  @P3 STG.E desc[UR20][R4.64+0x64], R167 ;  /* 0x000064a704003986 */ /* 0x000fe2000c101914 */
[----:B------:R-:W-:Y:S01]  /*13150*/  ISETP.GT.AND P3, PT, R0, 0x21, P0 ;  /* 0x000000210000780c */ /* 0x000fe20000764270 */
[----:B--2---:R-:W-:Y:S02]  /*13160*/  FMUL R9, R170, UR11 ;  /* 0x0000000baa097c20 */ /* 0x004fe40008400000 */
[----:B------:R2:W-:Y:S01]  /*13170*/  @P4 STG.E desc[UR20][R6.64+0x80], R13 ;  /* 0x0000800d06004986 */ /* 0x0005e2000c101914 */
[----:B------:R-:W-:Y:S01]  /*13180*/  ISETP.GT.AND P4, PT, R0, 0x28, P1 ;  /* 0x000000280000780c */ /* 0x000fe20000f84270 */
[----:B------:R-:W-:Y:S02]  /*13190*/  FMUL R171, R171, UR11 ;  /* 0x0000000babab7c20 */ /* 0x000fe40008400000 */
[----:B------:R-:W-:Y:S01]  /*131a0*/  @P5 STG.E desc[UR20][R6.64+0x84], R169 ;  /* 0x000084a906005986 */ /* 0x000fe2000c101914 */
[----:B-1----:R-:W-:Y:S01]  /*131b0*/  FMUL R11, R172, UR11 ;  /* 0x0000000bac0b7c20 */ /* 0x002fe20008400000 */
        /* <DEDUP_REMOVED lines=8> */
[----:B------:R-:W-:Y:S01]  /*13240*/  @P3 STG.E desc[UR20][R4.64+0x84], R171 ;  /* 0x000084ab04003986 */ /* 0x000fe2000c101914 */
[----:B------:R-:W-:Y:S01]  /*13250*/  ISETP.GT.AND P3, PT, R0, 0x29, P0 ;  /* 0x000000290000780c */ /* 0x000fe20000764270 */
[----:B--2---:R-:W-:Y:S02]  /*13260*/  FMUL R13, R174, UR11 ;  /* 0x0000000bae0d7c20 */ /* 0x004fe40008400000 */
[----:B------:R2:W-:Y:S01]  /*13270*/  @P4 STG.E desc[UR20][R6.64+0xa0], R11 ;  /* 0x0000a00b06004986 */ /* 0x0005e2000c101914 */
[----:B------:R-:W-:Y:S01]  /*13280*/  ISETP.GT.AND P4, PT, R0, 0x30, P1 ;  /* 0x000000300000780c */ /* 0x000fe20000f84270 */
[----:B------:R-:W-:-:S02]  /*13290*/  FMUL R175, R175, UR11 ;  /* 0x0000000bafaf7c20 */ /* 0x000fc40008400000 */
[----:B------:R-:W-:Y:S01]  /*132a0*/  @P5 STG.E desc[UR20][R6.64+0xa4], R173 ;  /* 0x0000a4ad06005986 */ /* 0x000fe2000c101914 */
[----:B-1----:R-:W-:Y:S01]  /*132b0*/  FMUL R9, R176, UR11 ;  /* 0x0000000bb0097c20 */ /* 0x002fe20008400000 */
[----:B------:R-:W-:Y:S01]  /*132c0*/  ISETP.GT.AND P5, PT, R0, 0x31, P1 ;  /* 0x000000310000780c */ /* 0x000fe20000fa4270 */
[----:B------:R-:W-:Y:S01]  /*132d0*/  FMUL R177, R177, UR11 ;  /* 0x0000000bb1b17c20 */ /* 0x000fe20008400000 */
[----:B------:R-:W-:Y:S02]  /*132e0*/  F2FP.TF32.F32.PACK_B R13, R13 ;  /* 0x0000000dff0d723e */ /* 0x000fe400024050ff */
[----:B------:R-:W-:Y:S02]  /*132f0*/  F2FP.TF32.F32.PACK_B R175, R175 ;  /* 0x000000afffaf723e */ /* 0x000fe400024050ff */
[----:B------:R-:W-:Y:S01]  /*13300*/  F2FP.TF32.F32.PACK_B R9, R9 ;  /* 0x00000009ff09723e */ /* 0x000fe200024050ff */
[----:B------:R1:W-:Y:S01]  /*13310*/  @P2 STG.E desc[UR20][R4.64+0xa0], R13 ;  /* 0x0000a00d04002986 */ /* 0x0003e2000c101914 */
[----:B------:R-:W-:-:S02]  /*13320*/  F2FP.TF32.F32.PACK_B R177, R177 ;  /* 0x000000b1ffb1723e */ /* 0x000fc400024050ff */
[C---:B------:R-:W-:Y:S01]  /*13330*/  ISETP.GT.AND P2, PT, R0.reuse, 0x30, P0 ;  /* 0x000000300000780c */ /* 0x040fe20000744270 */
        /* <DEDUP_REMOVED lines=24> */
[C---:B------:R-:W-:Y:S02]  /*134c0*/  ISETP.GT.AND P5, PT, R0.reuse, 0x41, P1 ;  /* 0x000000410000780c */ /* 0x040fe40000fa4270 */
[----:B------:R-:W-:Y:S01]  /*134d0*/  ISETP.GT.AND P6, PT, R0, 0x40, P0 ;  /* 0x000000400000780c */ /* 0x000fe200007c4270 */
[----:B------:R-:W-:Y:S01]  /*134e0*/  FMUL R185, R185, UR11 ;  /* 0x0000000bb9b97c20 */ /* 0x000fe20008400000 */
[----:B------:R-:W-:Y:S02]  /*134f0*/  F2FP.TF32.F32.PACK_B R9, R9 ;  /* 0x00000009ff09723e */ /* 0x000fe400024050ff */
[----:B------:R-:W-:Y:S01]  /*13500*/  F2FP.TF32.F32.PACK_B R183, R183 ;  /* 0x000000b7ffb7723e */ /* 0x000fe200024050ff */
[----:B--2---:R-:W-:Y:S01]  /*13510*/  FMUL R13, R186, UR11 ;  /* 0x0000000bba0d7c20 */ /* 0x004fe20008400000 */
[----:B------:R-:W-:Y:S01]  /*13520*/  F2FP.TF32.F32.PACK_B R11, R11 ;  /* 0x0000000bff0b723e */ /* 0x000fe200024050ff */
[----:B------:R1:W-:Y:S01]  /*13530*/  @P2 STG.E desc[UR20][R4.64+0xe0], R9 ;  /* 0x0000e00904002986 */ /* 0x0003e2000c101914 */
[----:B------:R-:W-:-:S02]  /*13540*/  F2FP.TF32.F32.PACK_B R185, R185 ;  /* 0x000000b9ffb9723e */ /* 0x000fc400024050ff */
[----:B------:R-:W-:Y:S01]  /*13550*/  F2FP.TF32.F32.PACK_B R13, R13 ;  /* 0x0000000dff0d723e */ /* 0x000fe200024050ff */
[----:B------:R-:W-:Y:S01]  /*13560*/  @P3 STG.E desc[UR20][R4.64+0xe4], R183 ;  /* 0x0000e4b704003986 */ /* 0x000fe2000c101914 */
[----:B------:R-:W-:-:S03]  /*13570*/  ISETP.GT.AND P3, PT, R0, 0x41, P0 ;  /* 0x000000410000780c */ /* 0x000fc60000764270 */
[----:B------:R2:W-:Y:S01]  /*13580*/  @P4 STG.E desc[UR20][R6.64+0x100], R11 ;  /* 0x0001000b06004986 */ /* 0x0005e2000c101914 */
[----:B------:R-:W-:Y:S01]  /*13590*/  ISETP.GT.AND P4, PT, R0, 0x48, P1 ;  /* 0x000000480000780c */ /* 0x000fe20000f84270 */
[----:B------:R-:W-:Y:S02]  /*135a0*/  FMUL R187, R187, UR11 ;  /* 0x0000000bbbbb7c20 */ /* 0x000fe40008400000 */
[----:B------:R-:W-:Y:S01]  /*135b0*/  @P5 STG.E desc[UR20][R6.64+0x104], R185 ;  /* 0x000104b906005986 */ /* 0x000fe2000c101914 */
[----:B-1----:R-:W-:-:S03]  /*135c0*/  FMUL R9, R188, UR11 ;  /* 0x0000000bbc097c20 */ /* 0x002fc60008400000 */
[----:B------:R1:W-:Y:S01]  /*135d0*/  @P6 STG.E desc[UR20][R4.64+0x100], R13 ;  /* 0x0001000d04006986 */ /* 0x0003e2000c101914 */
[C---:B------:R-:W-:Y:S01]  /*135e0*/  ISETP.GT.AND P6, PT, R0.reuse, 0x49, P1 ;  /* 0x000000490000780c */ /* 0x040fe20000fc4270 */
[----:B------:R-:W-:Y:S01]  /*135f0*/  FMUL R189, R189, UR11 ;  /* 0x0000000bbdbd7c20 */ /* 0x000fe20008400000 */
[----:B------:R-:W-:Y:S02]  /*13600*/  F2FP.TF32.F32.PACK_B R187, R187 ;  /* 0x000000bbffbb723e */ /* 0x000fe400024050ff */
[----:B------:R-:W-:Y:S02]  /*13610*/  F2FP.TF32.F32.PACK_B R9, R9 ;  /* 0x00000009ff09723e */ /* 0x000fe400024050ff */
[----:B------:R-:W-:Y:S01]  /*13620*/  ISETP.GT.AND P2, PT, R0, 0x48, P0 ;  /* 0x000000480000780c */ /* 0x000fe20000744270 */
[----:B------:R-:W-:Y:S01]  /*13630*/  @P3 STG.E desc[UR20][R4.64+0x104], R187 ;  /* 0x000104bb04003986 */ /* 0x000fe2000c101914 */
[----:B------:R-:W-:Y:S01]  /*13640*/  F2FP.TF32.F32.PACK_B R189, R189 ;  /* 0x000000bdffbd723e */ /* 0x000fe200024050ff */
[----:B------:R-:W-:Y:S01]  /*13650*/  FMUL R15, R190, UR11 ;  /* 0x0000000bbe0f7c20 */ /* 0x000fe20008400000 */
[C---:B------:R-:W-:Y:S01]  /*13660*/  ISETP.GT.AND P5, PT, R0.reuse, 0x49, P0 ;  /* 0x000000490000780c */ /* 0x040fe200007a4270 */
[----:B------:R3:W-:Y:S01]  /*13670*/  @P4 STG.E desc[UR20][R6.64+0x120], R9 ;  /* 0x0001200906004986 */ /* 0x0007e2000c101914 */
[----:B------:R-:W-:Y:S01]  /*13680*/  ISETP.GT.AND P4, PT, R0, 0x50, P1 ;  /* 0x000000500000780c */ /* 0x000fe20000f84270 */
[----:B------:R-:W-:Y:S01]  /*13690*/  FMUL R191, R191, UR11 ;  /* 0x0000000bbfbf7c20 */ /* 0x000fe20008400000 */
[----:B------:R-:W-:Y:S01]  /*136a0*/  FMUL R17, R192, UR11 ;  /* 0x0000000bc0117c20 */ /* 0x000fe20008400000 */
[----:B------:R-:W-:Y:S01]  /*136b0*/  @P6 STG.E desc[UR20][R6.64+0x124], R189 ;  /* 0x000124bd06006986 */ /* 0x000fe2000c101914 */
[----:B------:R-:W-:-:S02]  /*136c0*/  ISETP.GT.AND P3, PT, R0, 0x51, P1 ;  /* 0x000000510000780c */ /* 0x000fc40000f64270 */
[----:B------:R-:W-:Y:S02]  /*136d0*/  F2FP.TF32.F32.PACK_B R15, R15 ;  /* 0x0000000fff0f723e */ /* 0x000fe400024050ff */
[----:B------:R-:W-:Y:S01]  /*136e0*/  ISETP.GT.AND P6, PT, R0, 0x50, P0 ;  /* 0x000000500000780c */ /* 0x000fe200007c4270 */
[----:B------:R-:W-:Y:S01]  /*136f0*/  FMUL R193, R193, UR11 ;  /* 0x0000000bc1c17c20 */ /* 0x000fe20008400000 */
[----:B------:R-:W-:Y:S01]  /*13700*/  F2FP.TF32.F32.PACK_B R191, R191 ;  /* 0x000000bfffbf723e */ /* 0x000fe200024050ff */
[----:B--2---:R-:W-:Y:S01]  /*13710*/  FMUL R11, R194, UR11 ;  /* 0x0000000bc20b7c20 */ /* 0x004fe20008400000 */
[----:B------:R-:W-:Y:S01]  /*13720*/  F2FP.TF32.F32.PACK_B R17, R17 ;  /* 0x00000011ff11723e */ /* 0x000fe200024050ff */
[----:B------:R-:W-:Y:S01]  /*13730*/  @P2 STG.E desc[UR20][R4.64+0x120], R15 ;  /* 0x0001200f04002986 */ /* 0x000fe2000c101914 */
[----:B------:R-:W-:Y:S02]  /*13740*/  ISETP.GT.AND P2, PT, R0, 0x51, P0 ;  /* 0x000000510000780c */ /* 0x000fe40000744270 */
[----:B------:R-:W-:Y:S01]  /*13750*/  F2FP.TF32.F32.PACK_B R193, R193 ;  /* 0x000000c1ffc1723e */ /* 0x000fe200024050ff */
[----:B------:R-:W-:Y:S01]  /*13760*/  @P5 STG.E desc[UR20][R4.64+0x124], R191 ;  /* 0x000124bf04005986 */ /* 0x000fe2000c101914 */
[----:B------:R-:W-:Y:S01]  /*13770*/  F2FP.TF32.F32.PACK_B R11, R11 ;  /* 0x0000000bff0b723e */ /* 0x000fe200024050ff */
[----:B------:R-:W-:-:S02]  /*13780*/  FMUL R195, R195, UR11 ;  /* 0x0000000bc3c37c20 */ /* 0x000fc40008400000 */
[----:B------:R-:W-:Y:S01]  /*13790*/  @P4 STG.E desc[UR20][R6.64+0x140], R17 ;  /* 0x0001401106004986 */ /* 0x000fe2000c101914 */
[C---:B------:R-:W-:Y:S02]  /*137a0*/  ISETP.GT.AND P4, PT, R0.reuse, 0x59, P1 ;  /* 0x000000590000780c */ /* 0x040fe40000f84270 */
[----:B------:R-:W-:Y:S01]  /*137b0*/  ISETP.GT.AND P5, PT, R0, 0x58, P1 ;  /* 0x000000580000780c */ /* 0x000fe20000fa4270 */
[----:B------:R-:W-:Y:S01]  /*137c0*/  FMUL R197, R197, UR11 ;  /* 0x0000000bc5c57c20 */ /* 0x000fe20008400000 */
[----:B------:R-:W-:Y:S01]  /*137d0*/  @P3 STG.E desc[UR20][R6.64+0x144], R193 ;  /* 0x000144c106003986 */ /* 0x000fe2000c101914 */
[----:B------:R-:W-:Y:S01]  /*137e0*/  FMUL R19, R196, UR11 ;  /* 0x0000000bc4137c20 */ /* 0x000fe20008400000 */
[----:B------:R-:W-:Y:S02]  /*137f0*/  ISETP.GT.AND P3, PT, R0, 0x58, P0 ;  /* 0x000000580000780c */ /* 0x000fe40000764270 */
[----:B------:R-:W-:Y:S01]  /*13800*/  @P6 STG.E desc[UR20][R4.64+0x140], R11 ;  /* 0x0001400b04006986 */ /* 0x000fe2000c101914 */
[----:B------:R-:W-:-:S02]  /*13810*/  F2FP.TF32.F32.PACK_B R195, R195 ;  /* 0x000000c3ffc3723e */ /* 0x000fc400024050ff */
[----:B------:R-:W-:Y:S01]  /*13820*/  ISETP.GT.AND P6, PT, R0, 0x59, P0 ;  /* 0x000000590000780c */ /* 0x000fe200007c4270 */
[----:B------:R-:W-:Y:S01]  /*13830*/  FMUL R21, R198, UR11 ;  /* 0x0000000bc6157c20 */ /* 0x000fe20008400000 */
[----:B------:R-:W-:Y:S01]  /*13840*/  FMUL R199, R199, UR11 ;  /* 0x0000000bc7c77c20 */ /* 0x000fe20008400000 */
[----:B------:R-:W-:Y:S01]  /*13850*/  F2FP.TF32.F32.PACK_B R197, R197 ;  /* 0x000000c5ffc5723e */ /* 0x000fe200024050ff */
[----:B------:R-:W-:Y:S01]  /*13860*/  @P2 STG.E desc[UR20][R4.64+0x144], R195 ;  /* 0x000144c304002986 */ /* 0x000fe2000c101914 */
[----:B------:R-:W-:Y:S02]  /*13870*/  F2FP.TF32.F32.PACK_B R19, R19 ;  /* 0x00000013ff13723e */ /* 0x000fe400024050ff */
[----:B------:R-:W-:Y:S01]  /*13880*/  ISETP.GT.AND P2, PT, R0, 0x60, P1 ;  /* 0x000000600000780c */ /* 0x000fe20000f44270 */
[----:B------:R-:W-:Y:S01]  /*13890*/  @P4 STG.E desc[UR20][R6.64+0x164], R197 ;  /* 0x000164c506004986 */ /* 0x000fe2000c101914 */
[----:B------:R-:W-:Y:S01]  /*138a0*/  F2FP.TF32.F32.PACK_B R21, R21 ;  /* 0x00000015ff15723e */ /* 0x000fe200024050ff */
[----:B-1----:R-:W-:Y:S01]  /*138b0*/  FMUL R13, R200, UR11 ;  /* 0x0000000bc80d7c20 */ /* 0x002fe20008400000 */
[----:B------:R-:W-:Y:S01]  /*138c0*/  F2FP.TF32.F32.PACK_B R199, R199 ;  /* 0x000000c7ffc7723e */ /* 0x000fe200024050ff */
[----:B------:R-:W-:Y:S01]  /*138d0*/  @P5 STG.E desc[UR20][R6.64+0x160], R19 ;  /* 0x0001601306005986 */ /* 0x000fe2000c101914 */
[----:B------:R-:W-:-:S02]  /*138e0*/  ISETP.GT.AND P4, PT, R0, 0x61, P1 ;  /* 0x000000610000780c */ /* 0x000fc40000f84270 */
[----:B------:R-:W-:Y:S01]  /*138f0*/  ISETP.GT.AND P5, PT, R0, 0x60, P0 ;  /* 0x000000600000780c */ /* 0x000fe200007a4270 */
[----:B------:R-:W-:Y:S01]  /*13900*/  FMUL R201, R201, UR11 ;  /* 0x0000000bc9c97c20 */ /* 0x000fe20008400000 */
[----:B------:R-:W-:Y:S01]  /*13910*/  @P3 STG.E desc[UR20][R4.64+0x160], R21 ;  /* 0x0001601504003986 */ /* 0x000fe2000c101914 */
[----:B------:R-:W-:Y:S01]  /*13920*/  FMUL R23, R202, UR11 ;  /* 0x0000000bca177c20 */ /* 0x000fe20008400000 */
[----:B------:R-:W-:Y:S02]  /*13930*/  F2FP.TF32.F32.PACK_B R13, R13 ;  /* 0x0000000dff0d723e */ /* 0x000fe400024050ff */
[----:B------:R-:W-:Y:S01]  /*13940*/  @P6 STG.E desc[UR20][R4.64+0x164], R199 ;  /* 0x000164c704006986 */ /* 0x000fe2000c101914 */
[----:B------:R-:W-:Y:S01]  /*13950*/  ISETP.GT.AND P6, PT, R0, 0x61, P0 ;  /* 0x000000610000780c */ /* 0x000fe200007c4270 */
[----:B------:R-:W-:Y:S01]  /*13960*/  FMUL R203, R203, UR11 ;  /* 0x0000000bcbcb7c20 */ /* 0x000fe20008400000 */
[----:B------:R-:W-:Y:S01]  /*13970*/  F2FP.TF32.F32.PACK_B R201, R201 ;  /* 0x000000c9ffc9723e */ /* 0x000fe200024050ff */
[----:B------:R1:W-:Y:S01]  /*13980*/  @P2 STG.E desc[UR20][R6.64+0x180], R13 ;  /* 0x0001800d06002986 */ /* 0x0003e2000c101914 */
[----:B------:R-:W-:-:S02]  /*13990*/  F2FP.TF32.F32.PACK_B R23, R23 ;  /* 0x00000017ff17723e */ /* 0x000fc400024050ff */
[C---:B------:R-:W-:Y:S01]  /*139a0*/  ISETP.GT.AND P2, PT, R0.reuse, 0x68, P1 ;  /* 0x000000680000780c */ /* 0x040fe20000f44270 */
[----:B------:R-:W-:Y:S01]  /*139b0*/  @P4 STG.E desc[UR20][R6.64+0x184], R201 ;  /* 0x000184c906004986 */ /* 0x000fe2000c101914 */
[----:B------:R-:W-:Y:S01]  /*139c0*/  ISETP.GT.AND P3, PT, R0, 0x69, P1 ;  /* 0x000000690000780c */ /* 0x000fe20000f64270 */
[----:B------:R-:W-:Y:S01]  /*139d0*/  FMUL R153, R204, UR11 ;  /* 0x0000000bcc997c20 */ /* 0x000fe20008400000 */
[----:B------:R-:W-:Y:S01]  /*139e0*/  F2FP.TF32.F32.PACK_B R203, R203 ;  /* 0x000000cbffcb723e */ /* 0x000fe200024050ff */
[----:B------:R-:W-:Y:S01]  /*139f0*/  @P5 STG.E desc[UR20][R4.64+0x180], R23 ;  /* 0x0001801704005986 */ /* 0x000fe2000c101914 */
[C---:B------:R-:W-:Y:S01]  /*13a00*/  ISETP.GT.AND P4, PT, R0.reuse, 0x68, P0 ;  /* 0x000000680000780c */ /* 0x040fe20000784270 */
[----:B------:R-:W-:Y:S01]  /*13a10*/  FMUL R205, R205, UR11 ;  /* 0x0000000bcdcd7c20 */ /* 0x000fe20008400000 */
[----:B------:R-:W-:Y:S01]  /*13a20*/  ISETP.GT.AND P5, PT, R0, 0x69, P0 ;  /* 0x000000690000780c */ /* 0x000fe200007a4270 */
[----:B------:R-:W-:Y:S01]  /*13a30*/  FMUL R155, R206, UR11 ;  /* 0x0000000bce9b7c20 */ /* 0x000fe20008400000 */
[----:B------:R-:W-:Y:S01]  /*13a40*/  FMUL R207, R207, UR11 ;  /* 0x0000000bcfcf7c20 */ /* 0x000fe20008400000 */
[----:B------:R-:W-:Y:S01]  /*13a50*/  @P6 STG.E desc[UR20][R4.64+0x184], R203 ;  /* 0x000184cb04006986 */ /* 0x000fe2000c101914 */
[----:B------:R-:W-:-:S02]  /*13a60*/  F2FP.TF32.F32.PACK_B R153, R153 ;  /* 0x00000099ff99723e */ /* 0x000fc400024050ff */
[----:B------:R-:W-:Y:S02]  /*13a70*/  ISETP.GT.AND P6, PT, R0, 0x70, P1 ;  /* 0x000000700000780c */ /* 0x000fe40000fc4270 */
[----:B------:R-:W-:Y:S01]  /*13a80*/  F2FP.TF32.F32.PACK_B R205, R205 ;  /* 0x000000cdffcd723e */ /* 0x000fe200024050ff */
[----:B------:R-:W-:Y:S01]  /*13a90*/  FMUL R157, R208, UR11 ;  /* 0x0000000bd09d7c20 */ /* 0x000fe20008400000 */
[----:B------:R-:W-:Y:S01]  /*13aa0*/  F2FP.TF32.F32.PACK_B R155, R155 ;  /* 0x0000009bff9b723e */ /* 0x000fe200024050ff */
[----:B------:R-:W-:Y:S01]  /*13ab0*/  @P2 STG.E desc[UR20][R6.64+0x1a0], R153 ;  /* 0x0001a09906002986 */ /* 0x000fe2000c101914 */
[----:B------:R-:W-:Y:S02]  /*13ac0*/  F2FP.TF32.F32.PACK_B R207, R207 ;  /* 0x000000cfffcf723e */ /* 0x000fe400024050ff */
[C---:B------:R-:W-:Y:S01]  /*13ad0*/  ISETP.GT.AND P2, PT, R0.reuse, 0x71, P1 ;  /* 0x000000710000780c */ /* 0x040fe20000f44270 */
[----:B------:R-:W-:Y:S01]  /*13ae0*/  @P3 STG.E desc[UR20][R6.64+0x1a4], R205 ;  /* 0x0001a4cd06003986 */ /* 0x000fe2000c101914 */
[----:B------:R-:W-:Y:S01]  /*13af0*/  ISETP.GT.AND P3, PT, R0, 0x70, P0 ;  /* 0x000000700000780c */ /* 0x000fe20000764270 */
[----:B------:R-:W-:Y:S01]  /*13b00*/  FMUL R209, R209, UR11 ;  /* 0x0000000bd1d17c20 */ /* 0x000fe20008400000 */
[----:B------:R-:W-:Y:S01]  /*13b10*/  F2FP.TF32.F32.PACK_B R157, R157 ;  /* 0x0000009dff9d723e */ /* 0x000fe200024050ff */
[----:B------:R-:W-:Y:S01]  /*13b20*/  @P4 STG.E desc[UR20][R4.64+0x1a0], R155 ;  /* 0x0001a09b04004986 */ /* 0x000fe2000c101914 */
[----:B------:R-:W-:Y:S01]  /*13b30*/  FMUL R159, R210, UR11 ;  /* 0x0000000bd29f7c20 */ /* 0x000fe20008400000 */
[----:B------:R-:W-:-:S02]  /*13b40*/  ISETP.GT.AND P4, PT, R0, 0x71, P0 ;  /* 0x000000710000780c */ /* 0x000fc40000784270 */
[----:B------:R-:W-:Y:S01]  /*13b50*/  @P5 STG.E desc[UR20][R4.64+0x1a4], R207 ;  /* 0x0001a4cf04005986 */ /* 0x000fe2000c101914 */
[C---:B------:R-:W-:Y:S02]  /*13b60*/  ISETP.GT.AND P5, PT, R0.reuse, 0x78, P1 ;  /* 0x000000780000780c */ /* 0x040fe40000fa4270 */
[C---:B------:R-:W-:Y:S01]  /*13b70*/  ISETP.GT.AND P1, PT, R0.reuse, 0x79, P1 ;  /* 0x000000790000780c */ /* 0x040fe20000f24270 */
[----:B------:R-:W-:Y:S01]  /*13b80*/  FMUL R211, R211, UR11 ;  /* 0x0000000bd3d37c20 */ /* 0x000fe20008400000 */
[----:B------:R-:W-:Y:S01]  /*13b90*/  @P6 STG.E desc[UR20][R6.64+0x1c0], R157 ;  /* 0x0001c09d06006986 */ /* 0x000fe2000c101914 */
[----:B------:R-:W-:Y:S01]  /*13ba0*/  FMUL R213, R213, UR11 ;  /* 0x0000000bd5d57c20 */ /* 0x000fe20008400000 */
[----:B------:R-:W-:Y:S02]  /*13bb0*/  F2FP.TF32.F32.PACK_B R209, R209 ;  /* 0x000000d1ffd1723e */ /* 0x000fe400024050ff */
[----:B------:R-:W-:Y:S01]  /*13bc0*/  ISETP.GT.AND P6, PT, R0, 0x78, P0 ;  /* 0x000000780000780c */ /* 0x000fe200007c4270 */
[----:B------:R-:W-:Y:S01]  /*13bd0*/  FMUL R161, R212, UR11 ;  /* 0x0000000bd4a17c20 */ /* 0x000fe20008400000 */
[----:B------:R-:W-:Y:S01]  /*13be0*/  F2FP.TF32.F32.PACK_B R159, R159 ;  /* 0x0000009fff9f723e */ /* 0x000fe200024050ff */
[----:B------:R-:W-:Y:S01]  /*13bf0*/  FMUL R163, R214, UR11 ;  /* 0x0000000bd6a37c20 */ /* 0x000fe20008400000 */
[----:B------:R-:W-:Y:S01]  /*13c00*/  USHF.L.U32 UR7, UR14, 0x9, URZ ;  /* 0x000000090e077899 */ /* 0x000fe2000800063f */
[----:B------:R-:W-:Y:S01]  /*13c10*/  F2FP.TF32.F32.PACK_B R211, R211 ;  /* 0x000000d3ffd3723e */ /* 0x000fe200024050ff */
[----:B------:R-:W-:Y:S01]  /*13c20*/  @P2 STG.E desc[UR20][R6.64+0x1c4], R209 ;  /* 0x0001c4d106002986 */ /* 0x000fe2000c101914 */
[----:B------:R-:W-:Y:S01]  /*13c30*/  F2FP.TF32.F32.PACK_B R213, R213 ;  /* 0x000000d5ffd5723e */ /* 0x000fe200024050ff */
[----:B------:R-:W-:Y:S01]  /*13c40*/  USHF.L.U64.HI UR6, UR14, 0x9, UR15 ;  /* 0x000000090e067899 */ /* 0x000fe2000801020f */
[----:B------:R-:W-:Y:S01]  /*13c50*/  F2FP.TF32.F32.PACK_B R161, R161 ;  /* 0x000000a1ffa1723e */ /* 0x000fe200024050ff */
[----:B------:R-:W-:Y:S01]  /*13c60*/  @P3 STG.E desc[UR20][R4.64+0x1c0], R159 ;  /* 0x0001c09f04003986 */ /* 0x000fe2000c101914 */
[----:B------:R-:W-:Y:S01]  /*13c70*/  ISETP.GT.AND P3, PT, R14, 0x80, PT ;  /* 0x000000800e00780c */ /* 0x000fe20003f64270 */
[----:B---3--:R-:W-:Y:S01]  /*13c80*/  IMAD.U32 R9, RZ, RZ, UR7 ;  /* 0x00000007ff097e24 */ /* 0x008fe2000f8e00ff */
[----:B------:R-:W-:Y:S01]  /*13c90*/  F2FP.TF32.F32.PACK_B R163, R163 ;  /* 0x000000a3ffa3723e */ /* 0x000fe200024050ff */
[----:B------:R-:W-:Y:S01]  /*13ca0*/  @P4 STG.E desc[UR20][R4.64+0x1c4], R211 ;  /* 0x0001c4d304004986 */ /* 0x000fe2000c101914 */
[----:B------:R-:W-:-:S03]  /*13cb0*/  ISETP.GT.AND P0, PT, R0, 0x79, P0 ;  /* 0x000000790000780c */ /* 0x000fc60000704270 */
[----:B------:R-:W-:Y:S01]  /*13cc0*/  @P1 STG.E desc[UR20][R6.64+0x1e4], R213 ;  /* 0x0001e4d506001986 */ /* 0x000fe2000c101914 */
[----:B------:R-:W-:Y:S01]  /*13cd0*/  ISETP.GT.AND P1, PT, R0, RZ, P3 ;  /* 0x000000ff0000720c */ /* 0x000fe20001f24270 */
[----:B------:R-:W-:Y:S02]  /*13ce0*/  FMUL R215, R215, UR11 ;  /* 0x0000000bd7d77c20 */ /* 0x000fe40008400000 */
[----:B------:R2:W-:Y:S01]  /*13cf0*/  @P5 STG.E desc[UR20][R6.64+0x1e0], R161 ;  /* 0x0001e0a106005986 */ /* 0x0005e2000c101914 */
[----:B-1----:R-:W-:Y:S01]  /*13d00*/  FMUL R13, R88, UR11 ;  /* 0x0000000b580d7c20 */ /* 0x002fe20008400000 */
[----:B------:R-:W-:Y:S02]  /*13d10*/  ISETP.GT.AND P4, PT, R0, 0x1, P3 ;  /* 0x000000010000780c */ /* 0x000fe40001f84270 */
[----:B------:R-:W-:Y:S01]  /*13d20*/  @P6 STG.E desc[UR20][R4.64+0x1e0], R163 ;  /* 0x0001e0a304006986 */ /* 0x000fe2000c101914 */
[C---:B------:R-:W-:Y:S01]  /*13d30*/  IADD3 R8, P2, P6, R2.reuse, UR9, R9 ;  /* 0x0000000902087c10 */ /* 0x040fe2000fe5e009 */
[----:B------:R-:W-:Y:S01]  /*13d40*/  FMUL R89, R89, UR11 ;  /* 0x0000000b59597c20 */ /* 0x000fe20008400000 */
[----:B------:R-:W-:Y:S01]  /*13d50*/  F2FP.TF32.F32.PACK_B R215, R215 ;  /* 0x000000d7ffd7723e */ /* 0x000fe200024050ff */
[----:B--2---:R-:W-:Y:S01]  /*13d60*/  IMAD.U32 R7, RZ, RZ, UR6 ;  /* 0x00000006ff077e24 */ /* 0x004fe2000f8e00ff */
[----:B------:R-:W-:-:S02]  /*13d70*/  IADD3 R6, P5, R2, UR7, RZ ;  /* 0x0000000702067c10 */ /* 0x000fc4000ffbe0ff */
[----:B------:R-:W-:Y:S02]  /*13d80*/  F2FP.TF32.F32.PACK_B R13, R13 ;  /* 0x0000000dff0d723e */ /* 0x000fe400024050ff */
[C---:B------:R-:W-:Y:S02]  /*13d90*/  IADD3.X R9, R3.reuse, UR8, R7, P2, P6 ;  /* 0x0000000803097c10 */ /* 0x040fe400097ec407 */
[----:B------:R-:W-:Y:S02]  /*13da0*/  IADD3.X R7, R3, UR6, RZ, P5, !PT ;  /* 0x0000000603077c10 */ /* 0x000fe4000affe4ff */
[----:B------:R-:W-:Y:S01]  /*13db0*/  ISETP.GT.AND P2, PT, R14, 0x88, PT ;  /* 0x000000880e00780c */ /* 0x000fe20003f44270 */
[----:B------:R1:W-:Y:S01]  /*13dc0*/  @P0 STG.E desc[UR20][R4.64+0x1e4], R215 ;  /* 0x0001e4d704000986 */ /* 0x0003e2000c101914 */
[----:B------:R-:W-:Y:S02]  /*13dd0*/  F2FP.TF32.F32.PACK_B R89, R89 ;  /* 0x00000059ff59723e */ /* 0x000fe400024050ff */
[C---:B------:R-:W-:Y:S01]  /*13de0*/  ISETP.GT.AND P0, PT, R0.reuse, RZ, P2 ;  /* 0x000000ff0000720c */ /* 0x040fe20001704270 */
[----:B------:R2:W-:Y:S01]  /*13df0*/  @P1 STG.E desc[UR20][R6.64], R13 ;  /* 0x0000000d06001986 */ /* 0x0005e2000c101914 */
[----:B------:R-:W-:Y:S01]  /*13e00*/  ISETP.GT.AND P1, PT, R0, 0x1, P2 ;  /* 0x000000010000780c */ /* 0x000fe20001724270 */
[----:B------:R-:W-:Y:S01]  /*13e10*/  FMUL R15, R90, UR11 ;  /* 0x0000000b5a0f7c20 */ /* 0x000fe20008400000 */
[----:B------:R-:W-:Y:S01]  /*13e20*/  FMUL R91, R91, UR11 ;  /* 0x0000000b5b5b7c20 */ /* 0x000fe20008400000 */
[----:B------:R-:W-:Y:S01]  /*13e30*/  @P4 STG.E desc[UR20][R6.64+0x4], R89 ;  /* 0x0000045906004986 */ /* 0x000fe2000c101914 */
[----:B------:R-:W-:-:S02]  /*13e40*/  IADD3 R10, P4, R6, UR9, RZ ;  /* 0x00000009060a7c10 */ /* 0x000fc4000ff9e0ff */
[----:B------:R-:W-:Y:S02]  /*13e50*/  F2FP.TF32.F32.PACK_B R15, R15 ;  /* 0x0000000fff0f723e */ /* 0x000fe400024050ff */
[----:B------:R-:W-:Y:S02]  /*13e60*/  IADD3.X R11, R7, UR8, RZ, P4, !PT ;  /* 0x00000008070b7c10 */ /* 0x000fe4000a7fe4ff */
[----:B------:R-:W-:Y:S02]  /*13e70*/  F2FP.TF32.F32.PACK_B R91, R91 ;  /* 0x0000005bff5b723e */ /* 0x000fe400024050ff */
[C---:B------:R-:W-:Y:S01]  /*13e80*/  ISETP.GT.AND P4, PT, R0.reuse, 0x8, P3 ;  /* 0x000000080000780c */ /* 0x040fe20001f84270 */
[----:B------:R-:W-:Y:S01]  /*13e90*/  @P0 STG.E desc[UR20][R10.64], R15 ;  /* 0x0000000f0a000986 */ /* 0x000fe2000c101914 */
[C---:B------:R-:W-:Y:S02]  /*13ea0*/  ISETP.GT.AND P5, PT, R0.reuse, 0x9, P3 ;  /* 0x000000090000780c */ /* 0x040fe40001fa4270 */
[C---:B------:R-:W-:Y:S01]  /*13eb0*/  ISETP.GT.AND P0, PT, R0.reuse, 0x8, P2 ;  /* 0x000000080000780c */ /* 0x040fe20001704270 */
[----:B------:R-:W-:Y:S01]  /*13ec0*/  @P1 STG.E desc[UR20][R10.64+0x4], R91 ;  /* 0x0000045b0a001986 */ /* 0x000fe2000c101914 */
[----:B------:R-:W-:Y:S01]  /*13ed0*/  ISETP.GT.AND P1, PT, R0, 0x9, P2 ;  /* 0x000000090000780c */ /* 0x000fe20001724270 */
[----:B-1----:R-:W-:Y:S01]  /*13ee0*/  FMUL R5, R92, UR11 ;  /* 0x0000000b5c057c20 */ /* 0x002fe20008400000 */
[----:B------:R-:W-:Y:S01]  /*13ef0*/  FMUL R93, R93, UR11 ;  /* 0x0000000b5d5d7c20 */ /* 0x000fe20008400000 */
[----:B--2---:R-:W-:Y:S01]  /*13f00*/  FMUL R13, R94, UR11 ;  /* 0x0000000b5e0d7c20 */ /* 0x004fe20008400000 */
[----:B------:R-:W-:-:S02]  /*13f10*/  FMUL R95, R95, UR11 ;  /* 0x0000000b5f5f7c20 */ /* 0x000fc40008400000 */
[----:B------:R-:W-:Y:S02]  /*13f20*/  F2FP.TF32.F32.PACK_B R5, R5 ;  /* 0x00000005ff05723e */ /* 0x000fe400024050ff */
[----:B------:R-:W-:Y:S02]  /*13f30*/  F2FP.TF32.F32.PACK_B R93, R93 ;  /* 0x0000005dff5d723e */ /* 0x000fe400024050ff */
[----:B------:R-:W-:Y:S01]  /*13f40*/  F2FP.TF32.F32.PACK_B R13, R13 ;  /* 0x0000000dff0d723e */ /* 0x000fe200024050ff */
[----:B------:R1:W-:Y:S01]  /*13f50*/  @P4 STG.E desc[UR20][R6.64+0x20], R5 ;  /* 0x0000200506004986 */ /* 0x0003e2000c101914 */
[----:B------:R-:W-:Y:S01]  /*13f60*/  F2FP.TF32.F32.PACK_B R95, R95 ;  /* 0x0000005fff5f723e */ /* 0x000fe200024050ff */
[----:B------:R-:W-:Y:S02]  /*13f70*/  @P1 IMAD.MOV.U32 R4, RZ, RZ, R8 ;  /* 0x000000ffff041224 */ /* 0x000fe400078e0008 */
[----:B------:R-:W-:Y:S04]  /*13f80*/  @P5 STG.E desc[UR20][R6.64+0x24], R93 ;  /* 0x0000245d06005986 */ /* 0x000fe8000c101914 */
[----:B------:R-:W-:Y:S01]  /*13f90*/  @P0 STG.E desc[UR20][R8.64+0x20], R13 ;  /* 0x0000200d08000986 */ /* 0x000fe2000c101914 */
[C---:B------:R-:W-:Y:S01]  /*13fa0*/  ISETP.GT.AND P0, PT, R0.reuse, 0x10, P2 ;  /* 0x000000100000780c */ /* 0x040fe20001704270 */
[----:B-1----:R-:W-:Y:S01]  /*13fb0*/  @P1 IMAD.MOV.U32 R5, RZ, RZ, R9 ;  /* 0x000000ffff051224 */ /* 0x002fe200078e0009 */
[----:B------:R-:W-:-:S02]  /*13fc0*/  ISETP.GT.AND P4, PT, R0, 0x10, P3 ;  /* 0x000000100000780c */ /* 0x000fc40001f84270 */
[C---:B------:R-:W-:Y:S02]  /*13fd0*/  ISETP.GT.AND P5, PT, R0.reuse, 0x11, P3 ;  /* 0x000000110000780c */ /* 0x040fe40001fa4270 */
[----:B------:R1:W-:Y:S01]  /*13fe0*/  @P1 STG.E desc[UR20][R4.64+0x24], R95 ;  /* 0x0000245f04001986 */ /* 0x0003e2000c101914 */
[----:B------:R-:W-:Y:S01]  /*13ff0*/  ISETP.GT.AND P1, PT, R0, 0x11, P2 ;  /* 0x000000110000780c */ /* 0x000fe20001724270 */
[----:B------:R-:W-:Y:S01]  /*14000*/  FMUL R15, R96, UR11 ;  /* 0x0000000b600f7c20 */ /* 0x000fe20008400000 */
[----:B------:R-:W-:Y:S01]  /*14010*/  FMUL R97, R97, UR11 ;  /* 0x0000000b61617c20 */ /* 0x000fe20008400000 */
[----:B------:R-:W-:Y:S01]  /*14020*/  FMUL R11, R98, UR11 ;  /* 0x0000000b620b7c20 */ /* 0x000fe20008400000 */
[----:B------:R-:W-:Y:S02]  /*14030*/  FMUL R99, R99, UR11 ;  /* 0x0000000b63637c20 */ /* 0x000fe40008400000 */
[----:B------:R-:W-:Y:S02]  /*14040*/  F2FP.TF32.F32.PACK_B R15, R15 ;  /* 0x0000000fff0f723e */ /* 0x000fe400024050ff */
[----:B------:R-:W-:-:S02]  /*14050*/  F2FP.TF32.F32.PACK_B R97, R97 ;  /* 0x00000061ff61723e */ /* 0x000fc400024050ff */
[----:B------:R-:W-:Y:S01]  /*14060*/  F2FP.TF32.F32.PACK_B R11, R11 ;  /* 0x0000000bff0b723e */ /* 0x000fe200024050ff */
[----:B-1----:R-:W-:Y:S02]  /*14070*/  @P0 IMAD.MOV.U32 R4, RZ, RZ, R8 ;  /* 0x000000ffff040224 */ /* 0x002fe400078e0008 */
[----:B------:R-:W-:Y:S01]  /*14080*/  @P0 IMAD.MOV.U32 R5, RZ, RZ, R9 ;  /* 0x000000ffff050224 */ /* 0x000fe200078e0009 */
[----:B------:R-:W-:Y:S01]  /*14090*/  @P4 STG.E desc[UR20][R6.64+0x40], R15 ;  /* 0x0000400f06004986 */ /* 0x000fe2000c101914 */
[----:B------:R-:W-:-:S03]  /*140a0*/  F2FP.TF32.F32.PACK_B R99, R99 ;  /* 0x00000063ff63723e */ /* 0x000fc600024050ff */
[----:B------:R-:W-:Y:S04]  /*140b0*/  @P5 STG.E desc[UR20][R6.64+0x44], R97 ;  /* 0x0000446106005986 */ /* 0x000fe8000c101914 */
[----:B------:R1:W-:Y:S01]  /*140c0*/  @P0 STG.E desc[UR20][R4.64+0x40], R11 ;  /* 0x0000400b04000986 */ /* 0x0003e2000c101914 */
[C---:B------:R-:W-:Y:S02]  /*140d0*/  ISETP.GT.AND P0, PT, R0.reuse, 0x18, P2 ;  /* 0x000000180000780c */ /* 0x040fe40001704270 */
[C---:B------:R-:W-:Y:S02]  /*140e0*/  ISETP.GT.AND P4, PT, R0.reuse, 0x18, P3 ;  /* 0x000000180000780c */ /* 0x040fe40001f84270 */
[----:B------:R-:W-:Y:S01]  /*140f0*/  ISETP.GT.AND P5, PT, R0, 0x19, P3 ;  /* 0x000000190000780c */ /* 0x000fe20001fa4270 */
[----:B-1----:R-:W-:-:S02]  /*14100*/  @P1 IMAD.MOV.U32 R4, RZ, RZ, R8 ;  /* 0x000000ffff041224 */ /* 0x002fc400078e0008 */
[----:B------:R-:W-:Y:S02]  /*14110*/  @P1 IMAD.MOV.U32 R5, RZ, RZ, R9 ;  /* 0x000000ffff051224 */ /* 0x000fe400078e0009 */
[----:B------:R-:W-:Y:S01]  /*14120*/  FMUL R13, R100, UR11 ;  /* 0x0000000b640d7c20 */ /* 0x000fe20008400000 */
[----:B------:R-:W-:Y:S02]  /*14130*/  FMUL R101, R101, UR11 ;  /* 0x0000000b65657c20 */ /* 0x000fe40008400000 */
[----:B------:R1:W-:Y:S01]  /*14140*/  @P1 STG.E desc[UR20][R4.64+0x44], R99 ;  /* 0x0000446304001986 */ /* 0x0003e2000c101914 */
[----:B------:R-:W-:Y:S01]  /*14150*/  ISETP.GT.AND P1, PT, R0, 0x19, P2 ;  /* 0x000000190000780c */ /* 0x000fe20001724270 */
[----:B------:R-:W-:Y:S01]  /*14160*/  FMUL R15, R102, UR11 ;  /* 0x0000000b660f7c20 */ /* 0x000fe20008400000 */
[----:B------:R-:W-:Y:S02]  /*14170*/  F2FP.TF32.F32.PACK_B R13, R13 ;  /* 0x0000000dff0d723e */ /* 0x000fe400024050ff */
[----:B------:R-:W-:Y:S01]  /*14180*/  F2FP.TF32.F32.PACK_B R101, R101 ;  /* 0x00000065ff65723e */ /* 0x000fe200024050ff */
[----:B------:R-:W-:Y:S01]  /*14190*/  FMUL R103, R103, UR11 ;  /* 0x0000000b67677c20 */ /* 0x000fe20008400000 */
[----:B------:R-:W-:Y:S01]  /*141a0*/  F2FP.TF32.F32.PACK_B R15, R15 ;  /* 0x0000000fff0f723e */ /* 0x000fe200024050ff */
[----:B------:R-:W-:Y:S01]  /*141b0*/  @P4 STG.E desc[UR20][R6.64+0x60], R13 ;  /* 0x0000600d06004986 */ /* 0x000fe2000c101914 */
[----:B-1----:R-:W-:-:S02]  /*141c0*/  @P0 IMAD.MOV.U32 R4, RZ, RZ, R8 ;  /* 0x000000ffff040224 */ /* 0x002fc400078e0008 */
[----:B------:R-:W-:Y:S01]  /*141d0*/  @P0 IMAD.MOV.U32 R5, RZ, RZ, R9 ;  /* 0x000000ffff050224 */ /* 0x000fe200078e0009 */
[----:B------:R-:W-:Y:S01]  /*141e0*/  @P5 STG.E desc[UR20][R6.64+0x64], R101 ;  /* 0x0000646506005986 */ /* 0x000fe2000c101914 */
[----:B------:R-:W-:-:S03]  /*141f0*/  F2FP.TF32.F32.PACK_B R103, R103 ;  /* 0x00000067ff67723e */ /* 0x000fc600024050ff */
[----:B------:R1:W-:Y:S01]  /*14200*/  @P0 STG.E desc[UR20][R4.64+0x60], R15 ;  /* 0x0000600f04000986 */ /* 0x0003e2000c101914 */
[C---:B------:R-:W-:Y:S02]  /*14210*/  ISETP.GT.AND P0, PT, R0.reuse, 0x20, P2 ;  /* 0x000000200000780c */ /* 0x040fe40001704270 */
[C---:B------:R-:W-:Y:S02]  /*14220*/  ISETP.GT.AND P4, PT, R0.reuse, 0x20, P3 ;  /* 0x000000200000780c */ /* 0x040fe40001f84270 */
[----:B------:R-:W-:Y:S01]  /*14230*/  ISETP.GT.AND P5, PT, R0, 0x21, P3 ;  /* 0x000000210000780c */ /* 0x000fe20001fa4270 */
[----:B-1----:R-:W-:Y:S02]  /*14240*/  @P1 IMAD.MOV.U32 R4, RZ, RZ, R8 ;  /* 0x000000ffff041224 */ /* 0x002fe400078e0008 */
[----:B------:R-:W-:Y:S02]  /*14250*/  @P1 IMAD.MOV.U32 R5, RZ, RZ, R9 ;  /* 0x000000ffff051224 */ /* 0x000fe400078e0009 */
[----:B------:R-:W-:Y:S01]  /*14260*/  FMUL R11, R104, UR11 ;  /* 0x0000000b680b7c20 */ /* 0x000fe20008400000 */
[----:B------:R-:W-:-:S02]  /*14270*/  FMUL R105, R105, UR11 ;  /* 0x0000000b69697c20 */ /* 0x000fc40008400000 */
        /* <DEDUP_REMOVED lines=8> */
[----:B-1----:R-:W-:Y:S02]  /*14300*/  @P0 IMAD.MOV.U32 R4, RZ, RZ, R8 ;  /* 0x000000ffff040224 */ /* 0x002fe400078e0008 */
        /* <DEDUP_REMOVED lines=107> */
[----:B------:R-:W-:Y:S01]  /*149c0*/  FMUL R11, R128, UR11 ;  /* 0x0000000b800b7c20 */ /* 0x000fe20008400000 */
[----:B-1----:R-:W-:Y:S02]  /*149d0*/  @P1 IMAD.MOV.U32 R4, RZ, RZ, R8 ;  /* 0x000000ffff041224 */ /* 0x002fe400078e0008 */
[----:B------:R-:W-:Y:S02]  /*149e0*/  @P1 IMAD.MOV.U32 R5, RZ, RZ, R9 ;  /* 0x000000ffff051224 */ /* 0x000fe400078e0009 */
[----:B------:R-:W-:Y:S01]  /*149f0*/  FMUL R129, R129, UR11 ;  /* 0x0000000b81817c20 */ /* 0x000fe20008400000 */
[----:B------:R-:W-:-:S02]  /*14a00*/  FMUL R13, R130, UR11 ;  /* 0x0000000b820d7c20 */ /* 0x000fc40008400000 */
[----:B------:R1:W-:Y:S01]  /*14a10*/  @P1 STG.E desc[UR20][R4.64+0x124], R127 ;  /* 0x0001247f04001986 */ /* 0x0003e2000c101914 */
[C---:B------:R-:W-:Y:S02]  /*14a20*/  ISETP.GT.AND P1, PT, R0.reuse, 0x51, P2 ;  /* 0x000000510000780c */ /* 0x040fe40001724270 */
        /* <DEDUP_REMOVED lines=8> */
[----:B------:R-:W-:-:S02]  /*14ab0*/  ISETP.GT.AND P4, PT, R0, 0x58, P3 ;  /* 0x000000580000780c */ /* 0x000fc40001f84270 */
[----:B------:R-:W-:Y:S01]  /*14ac0*/  ISETP.GT.AND P5, PT, R0, 0x59, P3 ;  /* 0x000000590000780c */ /* 0x000fe20001fa4270 */
[----:B------:R1:W-:Y:S01]  /*14ad0*/  @P0 STG.E desc[UR20][R4.64+0x140], R13 ;  /* 0x0001400d04000986 */ /* 0x0003e2000c101914 */
[----:B------:R-:W-:Y:S01]  /*14ae0*/  F2FP.TF32.F32.PACK_B R131, R131 ;  /* 0x00000083ff83723e */ /* 0x000fe200024050ff */
[----:B------:R-:W-:Y:S01]  /*14af0*/  FMUL R15, R132, UR11 ;  /* 0x0000000b840f7c20 */ /* 0x000fe20008400000 */
[----:B------:R-:W-:Y:S01]  /*14b00*/  ISETP.GT.AND P0, PT, R0, 0x58, P2 ;  /* 0x000000580000780c */ /* 0x000fe20001704270 */
[----:B------:R-:W-:Y:S01]  /*14b10*/  FMUL R133, R133, UR11 ;  /* 0x0000000b85857c20 */ /* 0x000fe20008400000 */
[----:B-1----:R-:W-:Y:S02]  /*14b20*/  @P1 IMAD.MOV.U32 R4, RZ, RZ, R8 ;  /* 0x000000ffff041224 */ /* 0x002fe400078e0008 */
[----:B------:R-:W-:Y:S01]  /*14b30*/  @P1 IMAD.MOV.U32 R5, RZ, RZ, R9 ;  /* 0x000000ffff051224 */ /* 0x000fe200078e0009 */
[----:B------:R-:W-:Y:S01]  /*14b40*/  F2FP.TF32.F32.PACK_B R15, R15 ;  /* 0x0000000fff0f723e */ /* 0x000fe200024050ff */
[----:B------:R-:W-:Y:S01]  /*14b50*/  FMUL R11, R134, UR11 ;  /* 0x0000000b860b7c20 */ /* 0x000fe20008400000 */
[----:B------:R-:W-:-:S02]  /*14b60*/  F2FP.TF32.F32.PACK_B R133, R133 ;  /* 0x00000085ff85723e */ /* 0x000fc400024050ff */
[----:B------:R1:W-:Y:S01]  /*14b70*/  @P1 STG.E desc[UR20][R4.64+0x144], R131 ;  /* 0x0001448304001986 */ /* 0x0003e2000c101914 */
[----:B------:R-:W-:-:S03]  /*14b80*/  ISETP.GT.AND P1, PT, R0, 0x59, P2 ;  /* 0x000000590000780c */ /* 0x000fc60001724270 */
[----:B------:R2:W-:Y:S01]  /*14b90*/  @P4 STG.E desc[UR20][R6.64+0x160], R15 ;  /* 0x0001600f06004986 */ /* 0x0005e2000c101914 */
[C---:B------:R-:W-:Y:S01]  /*14ba0*/  ISETP.GT.AND P4, PT, R0.reuse, 0x60, P2 ;  /* 0x000000600000780c */ /* 0x040fe20001784270 */
[----:B------:R-:W-:Y:S01]  /*14bb0*/  FMUL R135, R135, UR11 ;  /* 0x0000000b87877c20 */ /* 0x000fe20008400000 */
[----:B------:R-:W-:Y:S01]  /*14bc0*/  F2FP.TF32.F32.PACK_B R11, R11 ;  /* 0x0000000bff0b723e */ /* 0x000fe200024050ff */
[----:B------:R-:W-:Y:S01]  /*14bd0*/  @P5 STG.E desc[UR20][R6.64+0x164], R133 ;  /* 0x0001648506005986 */ /* 0x000fe2000c101914 */
[C---:B------:R-:W-:Y:S01]  /*14be0*/  ISETP.GT.AND P5, PT, R0.reuse, 0x60, P3 ;  /* 0x000000600000780c */ /* 0x040fe20001fa4270 */
[----:B-1----:R-:W-:Y:S02]  /*14bf0*/  @P0 IMAD.MOV.U32 R4, RZ, RZ, R8 ;  /* 0x000000ffff040224 */ /* 0x002fe400078e0008 */
[----:B------:R-:W-:Y:S01]  /*14c00*/  @P0 IMAD.MOV.U32 R5, RZ, RZ, R9 ;  /* 0x000000ffff050224 */ /* 0x000fe200078e0009 */
[----:B------:R-:W-:Y:S01]  /*14c10*/  ISETP.GT.AND P6, PT, R0, 0x61, P3 ;  /* 0x000000610000780c */ /* 0x000fe20001fc4270 */
[----:B------:R-:W-:Y:S01]  /*14c20*/  FMUL R13, R136, UR11 ;  /* 0x0000000b880d7c20 */ /* 0x000fe20008400000 */
[----:B------:R-:W-:Y:S01]  /*14c30*/  FMUL R137, R137, UR11 ;  /* 0x0000000b89897c20 */ /* 0x000fe20008400000 */
[----:B------:R-:W-:Y:S01]  /*14c40*/  F2FP.TF32.F32.PACK_B R135, R135 ;  /* 0x00000087ff87723e */ /* 0x000fe200024050ff */
[----:B------:R1:W-:Y:S01]  /*14c50*/  @P0 STG.E desc[UR20][R4.64+0x160], R11 ;  /* 0x0001600b04000986 */ /* 0x0003e2000c101914 */
[----:B--2---:R-:W-:Y:S01]  /*14c60*/  FMUL R15, R138, UR11 ;  /* 0x0000000b8a0f7c20 */ /* 0x004fe20008400000 */
[----:B------:R-:W-:-:S02]  /*14c70*/  F2FP.TF32.F32.PACK_B R13, R13 ;  /* 0x0000000dff0d723e */ /* 0x000fc400024050ff */
[----:B------:R-:W-:Y:S02]  /*14c80*/  ISETP.GT.AND P0, PT, R0, 0x61, P2 ;  /* 0x000000610000780c */ /* 0x000fe40001704270 */
[----:B------:R-:W-:Y:S01]  /*14c90*/  F2FP.TF32.F32.PACK_B R137, R137 ;  /* 0x00000089ff89723e */ /* 0x000fe200024050ff */
[----:B-1----:R-:W-:Y:S02]  /*14ca0*/  @P1 IMAD.MOV.U32 R4, RZ, RZ, R8 ;  /* 0x000000ffff041224 */ /* 0x002fe400078e0008 */
[----:B------:R-:W-:Y:S01]  /*14cb0*/  @P1 IMAD.MOV.U32 R5, RZ, RZ, R9 ;  /* 0x000000ffff051224 */ /* 0x000fe200078e0009 */
[----:B------:R-:W-:-:S04]  /*14cc0*/  F2FP.TF32.F32.PACK_B R15, R15 ;  /* 0x0000000fff0f723e */ /* 0x000fc800024050ff */
[----:B------:R1:W-:Y:S01]  /*14cd0*/  @P1 STG.E desc[UR20][R4.64+0x164], R135 ;  /* 0x0001648704001986 */ /* 0x0003e2000c101914 */
[----:B------:R-:W-:-:S03]  /*14ce0*/  FMUL R139, R139, UR11 ;  /* 0x0000000b8b8b7c20 */ /* 0x000fc60008400000 */
[----:B------:R2:W-:Y:S01]  /*14cf0*/  @P5 STG.E desc[UR20][R6.64+0x180], R13 ;  /* 0x0001800d06005986 */ /* 0x0005e2000c101914 */
[----:B------:R-:W-:-:S03]  /*14d00*/  ISETP.GT.AND P5, PT, R0, 0x68, P2 ;  /* 0x000000680000780c */ /* 0x000fc600017a4270 */
[----:B------:R-:W-:Y:S01]  /*14d10*/  @P6 STG.E desc[UR20][R6.64+0x184], R137 ;  /* 0x0001848906006986 */ /* 0x000fe2000c101914 */
[----:B-1----:R-:W-:Y:S02]  /*14d20*/  @P4 IMAD.MOV.U32 R4, RZ, RZ, R8 ;  /* 0x000000ffff044224 */ /* 0x002fe400078e0008 */
[----:B------:R-:W-:Y:S01]  /*14d30*/  @P4 IMAD.MOV.U32 R5, RZ, RZ, R9 ;  /* 0x000000ffff054224 */ /* 0x000fe200078e0009 */
[----:B------:R-:W-:-:S04]  /*14d40*/  ISETP.GT.AND P1, PT, R0, 0x68, P3 ;  /* 0x000000680000780c */ /* 0x000fc80001f24270 */
[----:B------:R1:W-:Y:S01]  /*14d50*/  @P4 STG.E desc[UR20][R4.64+0x180], R15 ;  /* 0x0001800f04004986 */ /* 0x0003e2000c101914 */
[----:B------:R-:W-:Y:S01]  /*14d60*/  ISETP.GT.AND P4, PT, R0, 0x69, P3 ;  /* 0x000000690000780c */ /* 0x000fe20001f84270 */
[----:B------:R-:W-:Y:S01]  /*14d70*/  FMUL R11, R140, UR11 ;  /* 0x0000000b8c0b7c20 */ /* 0x000fe20008400000 */
[----:B------:R-:W-:Y:S01]  /*14d80*/  ISETP.GT.AND P6, PT, R0, 0x69, P2 ;  /* 0x000000690000780c */ /* 0x000fe200017c4270 */
[----:B------:R-:W-:Y:S01]  /*14d90*/  FMUL R141, R141, UR11 ;  /* 0x0000000b8d8d7c20 */ /* 0x000fe20008400000 */
[----:B------:R-:W-:Y:S01]  /*14da0*/  F2FP.TF32.F32.PACK_B R139, R139 ;  /* 0x0000008bff8b723e */ /* 0x000fe200024050ff */
[----:B--2---:R-:W-:Y:S01]  /*14db0*/  FMUL R13, R142, UR11 ;  /* 0x0000000b8e0d7c20 */ /* 0x004fe20008400000 */
[----:B------:R-:W-:Y:S01]  /*14dc0*/  F2FP.TF32.F32.PACK_B R11, R11 ;  /* 0x0000000bff0b723e */ /* 0x000fe200024050ff */
[----:B-1----:R-:W-:Y:S02]  /*14dd0*/  @P0 IMAD.MOV.U32 R4, RZ, RZ, R8 ;  /* 0x000000ffff040224 */ /* 0x002fe400078e0008 */
[----:B------:R-:W-:Y:S01]  /*14de0*/  @P0 IMAD.MOV.U32 R5, RZ, RZ, R9 ;  /* 0x000000ffff050224 */ /* 0x000fe200078e0009 */
[----:B------:R-:W-:Y:S01]  /*14df0*/  F2FP.TF32.F32.PACK_B R141, R141 ;  /* 0x0000008dff8d723e */ /* 0x000fe200024050ff */
[----:B------:R-:W-:Y:S01]  /*14e00*/  FMUL R143, R143, UR11 ;  /* 0x0000000b8f8f7c20 */ /* 0x000fe20008400000 */
[----:B------:R-:W-:-:S02]  /*14e10*/  F2FP.TF32.F32.PACK_B R13, R13 ;  /* 0x0000000dff0d723e */ /* 0x000fc400024050ff */
[----:B------:R1:W-:Y:S02]  /*14e20*/  @P0 STG.E desc[UR20][R4.64+0x184], R139 ;  /* 0x0001848b04000986 */ /* 0x0003e4000c101914 */
[----:B------:R-:W-:Y:S02]  /*14e30*/  F2FP.TF32.F32.PACK_B R143, R143 ;  /* 0x0000008fff8f723e */ /* 0x000fe400024050ff */
[----:B------:R-:W-:Y:S04]  /*14e40*/  @P1 STG.E desc[UR20][R6.64+0x1a0], R11 ;  /* 0x0001a00b06001986 */ /* 0x000fe8000c101914 */
[----:B------:R-:W-:Y:S01]  /*14e50*/  @P4 STG.E desc[UR20][R6.64+0x1a4], R141 ;  /* 0x0001a48d06004986 */ /* 0x000fe2000c101914 */
[----:B-1----:R-:W-:Y:S02]  /*14e60*/  @P5 IMAD.MOV.U32 R4, RZ, RZ, R8 ;  /* 0x000000ffff045224 */ /* 0x002fe400078e0008 */
[----:B------:R-:W-:-:S05]  /*14e70*/  @P5 IMAD.MOV.U32 R5, RZ, RZ, R9 ;  /* 0x000000ffff055224 */ /* 0x000fca00078e0009 */
[----:B------:R1:W-:Y:S01]  /*14e80*/  @P5 STG.E desc[UR20][R4.64+0x1a0], R13 ;  /* 0x0001a00d04005986 */ /* 0x0003e2000c101914 */
[----:B------:R-:W-:Y:S01]  /*14e90*/  ISETP.GT.AND P5, PT, R0, 0x71, P3 ;  /* 0x000000710000780c */ /* 0x000fe20001fa4270 */
[----:B------:R-:W-:Y:S01]  /*14ea0*/  FMUL R145, R145, UR11 ;  /* 0x0000000b91917c20 */ /* 0x000fe20008400000 */
[----:B-1----:R-:W-:Y:S02]  /*14eb0*/  @P6 IMAD.MOV.U32 R4, RZ, RZ, R8 ;  /* 0x000000ffff046224 */ /* 0x002fe400078e0008 */
[----:B------:R-:W-:-:S05]  /*14ec0*/  @P6 IMAD.MOV.U32 R5, RZ, RZ, R9 ;  /* 0x000000ffff056224 */ /* 0x000fca00078e0009 */
[----:B------:R1:W-:Y:S01]  /*14ed0*/  @P6 STG.E desc[UR20][R4.64+0x1a4], R143 ;  /* 0x0001a48f04006986 */ /* 0x0003e2000c101914 */
[C---:B------:R-:W-:Y:S02]  /*14ee0*/  ISETP.GT.AND P6, PT, R0.reuse, 0x70, P2 ;  /* 0x000000700000780c */ /* 0x040fe400017c4270 */
[----:B------:R-:W-:Y:S02]  /*14ef0*/  ISETP.GT.AND P4, PT, R0, 0x70, P3 ;  /* 0x000000700000780c */ /* 0x000fe40001f84270 */
[----:B------:R-:W-:Y:S01]  /*14f00*/  F2FP.TF32.F32.PACK_B R145, R145 ;  /* 0x00000091ff91723e */ /* 0x000fe200024050ff */
[----:B------:R-:W-:Y:S01]  /*14f10*/  FMUL R11, R144, UR11 ;  /* 0x0000000b900b7c20 */ /* 0x000fe20008400000 */
[----:B------:R-:W-:-:S03]  /*14f20*/  FMUL R15, R146, UR11 ;  /* 0x0000000b920f7c20 */ /* 0x000fc60008400000 */
[----:B------:R-:W-:Y:S01]  /*14f30*/  @P5 STG.E desc[UR20][R6.64+0x1c4], R145 ;  /* 0x0001c49106005986 */ /* 0x000fe2000c101914 */
[----:B------:R-:W-:Y:S02]  /*14f40*/  ISETP.GT.AND P5, PT, R0, 0x71, P2 ;  /* 0x000000710000780c */ /* 0x000fe400017a4270 */
[----:B------:R-:W-:Y:S01]  /*14f50*/  F2FP.TF32.F32.PACK_B R11, R11 ;  /* 0x0000000bff0b723e */ /* 0x000fe200024050ff */
[----:B-1----:R-:W-:Y:S01]  /*14f60*/  @P6 IMAD.MOV.U32 R4, RZ, RZ, R8 ;  /* 0x000000ffff046224 */ /* 0x002fe200078e0008 */
[----:B------:R-:W-:Y:S01]  /*14f70*/  F2FP.TF32.F32.PACK_B R15, R15 ;  /* 0x0000000fff0f723e */ /* 0x000fe200024050ff */
[----:B------:R-:W-:Y:S02]  /*14f80*/  @P6 IMAD.MOV.U32 R5, RZ, RZ, R9 ;  /* 0x000000ffff056224 */ /* 0x000fe400078e0009 */
[----:B------:R-:W-:Y:S01]  /*14f90*/  @P4 STG.E desc[UR20][R6.64+0x1c0], R11 ;  /* 0x0001c00b06004986 */ /* 0x000fe2000c101914 */
[----:B------:R-:W-:-:S03]  /*14fa0*/  FMUL R147, R147, UR11 ;  /* 0x0000000b93937c20 */ /* 0x000fc60008400000 */
[----:B------:R1:W-:Y:S01]  /*14fb0*/  @P6 STG.E desc[UR20][R4.64+0x1c0], R15 ;  /* 0x0001c00f04006986 */ /* 0x0003e2000c101914 */
[C---:B------:R-:W-:Y:S02]  /*14fc0*/  ISETP.GT.AND P4, PT, R0.reuse, 0x78, P3 ;  /* 0x000000780000780c */ /* 0x040fe40001f84270 */
[C---:B------:R-:W-:Y:S02]  /*14fd0*/  ISETP.GT.AND P3, PT, R0.reuse, 0x79, P3 ;  /* 0x000000790000780c */ /* 0x040fe40001f64270 */
[----:B------:R-:W-:Y:S02]  /*14fe0*/  ISETP.GT.AND P6, PT, R0, 0x78, P2 ;  /* 0x000000780000780c */ /* 0x000fe400017c4270 */
[----:B------:R-:W-:Y:S01]  /*14ff0*/  F2FP.TF32.F32.PACK_B R147, R147 ;  /* 0x00000093ff93723e */ /* 0x000fe200024050ff */
[----:B-1----:R-:W-:Y:S01]  /*15000*/  IMAD.U32 R5, RZ, RZ, UR14 ;  /* 0x0000000eff057e24 */ /* 0x002fe2000f8e00ff */
[----:B------:R-:W-:-:S03]  /*15010*/  ISETP.GT.AND P1, PT, R14, 0xc0, PT ;  /* 0x000000c00e00780c */ /* 0x000fc60003f24270 */
[----:B------:R-:W-:-:S04]  /*15020*/  IMAD.WIDE.U32 R4, R5, 0x300, R2 ;  /* 0x0000030005047825 */ /* 0x000fc800078e0002 */
[----:B------:R-:W-:Y:S01]  /*15030*/  FMUL R149, R149, UR11 ;  /* 0x0000000b95957c20 */ /* 0x000fe20008400000 */
[----:B------:R-:W-:Y:S02]  /*15040*/  @P5 IMAD.MOV.U32 R2, RZ, RZ, R8 ;  /* 0x000000ffff025224 */ /* 0x000fe400078e0008 */
[----:B------:R-:W-:Y:S01]  /*15050*/  @P5 IMAD.MOV.U32 R3, RZ, RZ, R9 ;  /* 0x000000ffff035224 */ /* 0x000fe200078e0009 */
[----:B------:R-:W-:Y:S01]  /*15060*/  ISETP.GT.AND P2, PT, R0, 0x79, P2 ;  /* 0x000000790000780c */ /* 0x000fe20001744270 */
[----:B------:R-:W-:Y:S01]  /*15070*/  FMUL R17, R148, UR11 ;  /* 0x0000000b94117c20 */ /* 0x000fe20008400000 */
[----:B------:R-:W-:Y:S02]  /*15080*/  FMUL R13, R150, UR11 ;  /* 0x0000000b960d7c20 */ /* 0x000fe40008400000 */
[----:B------:R1:W-:Y:S01]  /*15090*/  @P5 STG.E desc[UR20][R2.64+0x1c4], R147 ;  /* 0x0001c49302005986 */ /* 0x0003e2000c101914 */
[----:B------:R-:W-:Y:S01]  /*150a0*/  ISETP.GT.AND P5, PT, R0, RZ, P1 ;  /* 0x000000ff0000720c */ /* 0x000fe20000fa4270 */
[----:B------:R-:W-:Y:S01]  /*150b0*/  FMUL R151, R151, UR11 ;  /* 0x0000000b97977c20 */ /* 0x000fe20008400000 */
[----:B------:R-:W-:Y:S01]  /*150c0*/  F2FP.TF32.F32.PACK_B R149, R149 ;  /* 0x00000095ff95723e */ /* 0x000fe200024050ff */
[----:B------:R-:W-:Y:S01]  /*150d0*/  UIMAD UR6, UR15, 0x300, URZ ;  /* 0x000003000f0678a4 */ /* 0x000fe2000f8e023f */
[----:B------:R-:W-:Y:S01]  /*150e0*/  FMUL R19, R24, UR11 ;  /* 0x0000000b18137c20 */ /* 0x000fe20008400000 */
[----:B------:R-:W-:-:S02]  /*150f0*/  F2FP.TF32.F32.PACK_B R17, R17 ;  /* 0x00000011ff11723e */ /* 0x000fc400024050ff */
[----:B------:R-:W-:Y:S01]  /*15100*/  F2FP.TF32.F32.PACK_B R13, R13 ;  /* 0x0000000dff0d723e */ /* 0x000fe200024050ff */
[----:B------:R-:W-:Y:S01]  /*15110*/  @P3 STG.E desc[UR20][R6.64+0x1e4], R149 ;  /* 0x0001e49506003986 */ /* 0x000fe2000c101914 */
[----:B------:R-:W-:Y:S01]  /*15120*/  F2FP.TF32.F32.PACK_B R151, R151 ;  /* 0x00000097ff97723e */ /* 0x000fe200024050ff */
[----:B-1----:R-:W-:Y:S01]  /*15130*/  @P6 IMAD.MOV.U32 R2, RZ, RZ, R8 ;  /* 0x000000ffff026224 */ /* 0x002fe200078e0008 */
[----:B------:R-:W-:Y:S01]  /*15140*/  ISETP.GT.AND P3, PT, R0, 0x1, P1 ;  /* 0x000000010000780c */ /* 0x000fe20000f64270 */
[----:B------:R-:W-:Y:S01]  /*15150*/  @P6 IMAD.MOV.U32 R3, RZ, RZ, R9 ;  /* 0x000000ffff036224 */ /* 0x000fe200078e0009 */
[----:B------:R-:W-:Y:S01]  /*15160*/  F2FP.TF32.F32.PACK_B R19, R19 ;  /* 0x00000013ff13723e */ /* 0x000fe200024050ff */
[----:B------:R-:W-:Y:S01]  /*15170*/  VIADD R5, R5, UR6 ;  /* 0x0000000605057c36 */ /* 0x000fe20008000000 */
[----:B------:R-:W-:Y:S01]  /*15180*/  ISETP.GT.AND P0, PT, R14, 0xc8, PT ;  /* 0x000000c80e00780c */ /* 0x000fe20003f04270 */
[----:B------:R1:W-:Y:S04]  /*15190*/  @P4 STG.E desc[UR20][R6.64+0x1e0], R17 ;  /* 0x0001e01106004986 */ /* 0x0003e8000c101914 */
[----:B------:R2:W-:Y:S01]  /*151a0*/  @P6 STG.E desc[UR20][R2.64+0x1e0], R13 ;  /* 0x0001e00d02006986 */ /* 0x0005e2000c101914 */
[----:B------:R-:W-:-:S03]  /*151b0*/  FMUL R25, R25, UR11 ;  /* 0x0000000b19197c20 */ /* 0x000fc60008400000 */
[----:B------:R-:W-:Y:S04]  /*151c0*/  @P2 STG.E desc[UR20][R8.64+0x1e4], R151 ;  /* 0x0001e49708002986 */ /* 0x000fe8000c101914 */
[----:B------:R-:W-:Y:S01]  /*151d0*/  @P5 STG.E desc[UR20][R4.64], R19 ;  /* 0x0000001304005986 */ /* 0x000fe2000c101914 */
[C---:B------:R-:W-:Y:S02]  /*151e0*/  ISETP.GT.AND P5, PT, R0.reuse, 0x1, P0 ;  /* 0x000000010000780c */ /* 0x040fe400007a4270 */
[----:B------:R-:W-:Y:S02]  /*151f0*/  ISETP.GT.AND P2, PT, R0, RZ, P0 ;  /* 0x000000ff0000720c */ /* 0x000fe40000744270 */
[----:B-1----:R-:W-:Y:S01]  /*15200*/  IADD3 R6, P4, R4, UR9, RZ ;  /* 0x0000000904067c10 */ /* 0x002fe2000ff9e0ff */
[----:B--2---:R-:W-:Y:S01]  /*15210*/  @P3 IMAD.MOV.U32 R2, RZ, RZ, R4 ;  /* 0x000000ffff023224 */ /* 0x004fe200078e0004 */
[----:B------:R-:W-:Y:S01]  /*15220*/  F2FP.TF32.F32.PACK_B R25, R25 ;  /* 0x00000019ff19723e */ /* 0x000fe200024050ff */
[----:B------:R-:W-:Y:S01]  /*15230*/  @P3 IMAD.MOV.U32 R3, RZ, RZ, R5 ;  /* 0x000000ffff033224 */ /* 0x000fe200078e0005 */
[----:B------:R-:W-:Y:S01]  /*15240*/  ISETP.GT.AND P6, PT, R0, 0x8, P1 ;  /* 0x000000080000780c */ /* 0x000fe20000fc4270 */
[----:B------:R-:W-:Y:S01]  /*15250*/  FMUL R21, R26, UR11 ;  /* 0x0000000b1a157c20 */ /* 0x000fe20008400000 */
[----:B------:R-:W-:Y:S01]  /*15260*/  FMUL R27, R27, UR11 ;  /* 0x0000000b1b1b7c20 */ /* 0x000fe20008400000 */
[----:B------:R-:W-:Y:S01]  /*15270*/  IADD3.X R7, R5, UR8, RZ, P4, !PT ;  /* 0x0000000805077c10 */ /* 0x000fe2000a7fe4ff */
[----:B------:R1:W-:Y:S01]  /*15280*/  @P3 STG.E desc[UR20][R2.64+0x4], R25 ;  /* 0x0000041902003986 */ /* 0x0003e2000c101914 */
[----:B------:R-:W-:-:S02]  /*15290*/  ISETP.GT.AND P3, PT, R0, 0x9, P1 ;  /* 0x000000090000780c */ /* 0x000fc40000f64270 */
[----:B------:R-:W-:Y:S01]  /*152a0*/  F2FP.TF32.F32.PACK_B R21, R21 ;  /* 0x00000015ff15723e */ /* 0x000fe200024050ff */
[----:B------:R-:W-:Y:S01]  /*152b0*/  FMUL R23, R28, UR11 ;  /* 0x0000000b1c177c20 */ /* 0x000fe20008400000 */
[----:B------:R-:W-:-:S03]  /*152c0*/  F2FP.TF32.F32.PACK_B R27, R27 ;  /* 0x0000001bff1b723e */ /* 0x000fc600024050ff */
[----:B------:R-:W-:Y:S01]  /*152d0*/  @P2 STG.E desc[UR20][R6.64], R21 ;  /* 0x0000001506002986 */ /* 0x000fe2000c101914 */
[----:B-1----:R-:W-:Y:S02]  /*152e0*/  @P5 IMAD.MOV.U32 R2, RZ, RZ, R6 ;  /* 0x000000ffff025224 */ /* 0x002fe400078e0006 */
[----:B------:R-:W-:Y:S01]  /*152f0*/  @P5 IMAD.MOV.U32 R3, RZ, RZ, R7 ;  /* 0x000000ffff035224 */ /* 0x000fe200078e0007 */
[C---:B------:R-:W-:Y:S01]  /*15300*/  ISETP.GT.AND P2, PT, R0.reuse, 0x8, P0 ;  /* 0x000000080000780c */ /* 0x040fe20000744270 */
[----:B------:R-:W-:Y:S01]  /*15310*/  FMUL R29, R29, UR11 ;  /* 0x0000000b1d1d7c20 */ /* 0x000fe20008400000 */
[----:B------:R-:W-:Y:S02]  /*15320*/  F2FP.TF32.F32.PACK_B R23, R23 ;  /* 0x00000017ff17723e */ /* 0x000fe400024050ff */
[----:B------:R1:W-:Y:S01]  /*15330*/  @P5 STG.E desc[UR20][R2.64+0x4], R27 ;  /* 0x0000041b02005986 */ /* 0x0003e2000c101914 */
[----:B------:R-:W-:Y:S01]  /*15340*/  ISETP.GT.AND P5, PT, R0, 0x9, P0 ;  /* 0x000000090000780c */ /* 0x000fe200007a4270 */
[----:B------:R-:W-:Y:S01]  /*15350*/  FMUL R89, R30, UR11 ;  /* 0x0000000b1e597c20 */ /* 0x000fe20008400000 */
[----:B------:R-:W-:Y:S01]  /*15360*/  F2FP.TF32.F32.PACK_B R29, R29 ;  /* 0x0000001dff1d723e */ /* 0x000fe200024050ff */
[----:B-1----:R-:W-:-:S02]  /*15370*/  @P6 IMAD.MOV.U32 R2, RZ, RZ, R4 ;  /* 0x000000ffff026224 */ /* 0x002fc400078e0004 */
[----:B------:R-:W-:-:S05]  /*15380*/  @P6 IMAD.MOV.U32 R3, RZ, RZ, R5 ;  /* 0x000000ffff036224 */ /* 0x000fca00078e0005 */
[----:B------:R1:W-:Y:S01]  /*15390*/  @P6 STG.E desc[UR20][R2.64+0x20], R23 ;  /* 0x0000201702006986 */ /* 0x0003e2000c101914 */
[----:B------:R-:W-:Y:S01]  /*153a0*/  ISETP.GT.AND P6, PT, R0, 0x10, P1 ;  /* 0x000000100000780c */ /* 0x000fe20000fc4270 */
[----:B------:R-:W-:Y:S01]  /*153b0*/  FMUL R31, R31, UR11 ;  /* 0x0000000b1f1f7c20 */ /* 0x000fe20008400000 */
[----:B------:R-:W-:Y:S01]  /*153c0*/  F2FP.TF32.F32.PACK_B R89, R89 ;  /* 0x00000059ff59723e */ /* 0x000fe200024050ff */
[----:B-1----:R-:W-:Y:S02]  /*153d0*/  @P3 IMAD.MOV.U32 R2, RZ, RZ, R4 ;  /* 0x000000ffff023224 */ /* 0x002fe400078e0004 */
        /* <DEDUP_REMOVED lines=104> */
[----:B------:R-:W-:Y:S02]  /*15a60*/  F2FP.TF32.F32.PACK_B R103, R103 ;  /* 0x00000067ff67723e */ /* 0x000fe400024050ff */
[----:B------:R-:W-:Y:S01]  /*15a70*/  ISETP.GT.AND P2, PT, R0, 0x30, P0 ;  /* 0x000000300000780c */ /* 0x000fe20000744270 */
[----:B------:R-:W-:Y:S01]  /*15a80*/  FMUL R49, R49, UR11 ;  /* 0x0000000b31317c20 */ /* 0x000fe20008400000 */
        /* <DEDUP_REMOVED lines=12> */
[----:B------:R-:W-:Y:S01]  /*15b50*/  FMUL R107, R52, UR11 ;  /* 0x0000000b346b7c20 */ /* 0x000fe20008400000 */
[----:B-1----:R-:W-:Y:S02]  /*15b60*/  @P3 IMAD.MOV.U32 R2, RZ, RZ, R4 ;  /* 0x000000ffff023224 */ /* 0x002fe400078e0004 */
[----:B------:R-:W-:-:S05]  /*15b70*/  @P3 IMAD.MOV.U32 R3, RZ, RZ, R5 ;  /* 0x000000ffff033224 */ /* 0x000fca00078e0005 */
[----:B------:R1:W-:Y:S01]  /*15b80*/  @P3 STG.E desc[UR20][R2.64+0xc4], R49 ;  /* 0x0000c43102003986 */ /* 0x0003e2000c101914 */
[----:B------:R-:W-:Y:S01]  /*15b90*/  F2FP.TF32.F32.PACK_B R51, R51 ;  /* 0x00000033ff33723e */ /* 0x000fe200024050ff */
[--C-:B------:R-:W-:Y:S01]  /*15ba0*/  @P5 IMAD.MOV.U32 R8, RZ, RZ, R6.reuse ;  /* 0x000000ffff085224 */ /* 0x100fe200078e0006 */
[----:B------:R-:W-:Y:S02]  /*15bb0*/  IADD3.X R9, R5, UR8, RZ, P4, !PT ;  /* 0x0000000805097c10 */ /* 0x000fe4000a7fe4ff */
[----:B------:R-:W-:Y:S01]  /*15bc0*/  F2FP.TF32.F32.PACK_B R107, R107 ;  /* 0x0000006bff6b723e */ /* 0x000fe200024050ff */
[----:B-1----:R-:W-:Y:S02]  /*15bd0*/  @P2 IMAD.MOV.U32 R2, RZ, RZ, R6 ;  /* 0x000000ffff022224 */ /* 0x002fe400078e0006 */
[----:B------:R-:W-:Y:S01]  /*15be0*/  @P2 IMAD.MOV.U32 R3, RZ, RZ, R7 ;  /* 0x000000ffff032224 */ /* 0x000fe200078e0007 */
[----:B------:R-:W-:-:S04]  /*15bf0*/  ISETP.GT.AND P3, PT, R0, 0x39, P1 ;  /* 0x000000390000780c */ /* 0x000fc80000f64270 */
[----:B------:R1:W-:Y:S01]  /*15c00*/  @P2 STG.E desc[UR20][R2.64+0xc0], R105 ;  /* 0x0000c06902002986 */ /* 0x0003e2000c101914 */
[----:B------:R-:W-:-:S03]  /*15c10*/  ISETP.GT.AND P2, PT, R0, 0x38, P0 ;  /* 0x000000380000780c */ /* 0x000fc60000744270 */
[----:B------:R-:W-:Y:S01]  /*15c20*/  @P5 STG.E desc[UR20][R8.64+0xc4], R51 ;  /* 0x0000c43308005986 */ /* 0x000fe2000c101914 */
[----:B------:R-:W-:Y:S01]  /*15c30*/  ISETP.GT.AND P5, PT, R0, 0x40, P1 ;  /* 0x000000400000780c */ /* 0x000fe20000fa4270 */
[----:B-1----:R-:W-:Y:S02]  /*15c40*/  @P6 IMAD.MOV.U32 R2, RZ, RZ, R4 ;  /* 0x000000ffff026224 */ /* 0x002fe400078e0004 */
[----:B------:R-:W-:Y:S02]  /*15c50*/  @P6 IMAD.MOV.U32 R3, RZ, RZ, R5 ;  /* 0x000000ffff036224 */ /* 0x000fe400078e0005 */
[----:B------:R-:W-:-:S03]  /*15c60*/  FMUL R53, R53, UR11 ;  /* 0x0000000b35357c20 */ /* 0x000fc60008400000 */
[----:B------:R1:W-:Y:S01]  /*15c70*/  @P6 STG.E desc[UR20][R2.64+0xe0], R107 ;  /* 0x0000e06b02006986 */ /* 0x0003e2000c101914 */
[----:B------:R-:W-:Y:S01]  /*15c80*/  ISETP.GT.AND P6, PT, R0, 0x39, P0 ;  /* 0x000000390000780c */ /* 0x000fe200007c4270 */
[----:B------:R-:W-:Y:S01]  /*15c90*/  FMUL R109, R54, UR11 ;  /* 0x0000000b366d7c20 */ /* 0x000fe20008400000 */
[----:B------:R-:W-:Y:S01]  /*15ca0*/  FMUL R55, R55, UR11 ;  /* 0x0000000b37377c20 */ /* 0x000fe20008400000 */
[----:B------:R-:W-:Y:S01]  /*15cb0*/  F2FP.TF32.F32.PACK_B R53, R53 ;  /* 0x00000035ff35723e */ /* 0x000fe200024050ff */
[----:B------:R-:W-:Y:S01]  /*15cc0*/  FMUL R111, R56, UR11 ;  /* 0x0000000b386f7c20 */ /* 0x000fe20008400000 */
[----:B------:R-:W-:Y:S01]  /*15cd0*/  VIADD R6, R4, UR9 ;  /* 0x0000000904067c36 */ /* 0x000fe20008000000 */
[----:B------:R-:W-:Y:S01]  /*15ce0*/  F2FP.TF32.F32.PACK_B R109, R109 ;  /* 0x0000006dff6d723e */ /* 0x000fe200024050ff */
[----:B------:R-:W-:Y:S02]  /*15cf0*/  @P2 IMAD.MOV.U32 R7, RZ, RZ, R9 ;  /* 0x000000ffff072224 */ /* 0x000fe400078e0009 */
[----:B-1----:R-:W-:-:S02]  /*15d00*/  @P3 IMAD.MOV.U32 R2, RZ, RZ, R4 ;  /* 0x000000ffff023224 */ /* 0x002fc400078e0004 */
[----:B------:R-:W-:Y:S01]  /*15d10*/  @P3 IMAD.MOV.U32 R3, RZ, RZ, R5 ;  /* 0x000000ffff033224 */ /* 0x000fe200078e0005 */
[----:B------:R-:W-:Y:S01]  /*15d20*/  F2FP.TF32.F32.PACK_B R55, R55 ;  /* 0x00000037ff37723e */ /* 0x000fe200024050ff */
[----:B------:R-:W-:Y:S01]  /*15d30*/  VIADD R10, R4, UR9 ;  /* 0x00000009040a7c36 */ /* 0x000fe20008000000 */
[C---:B------:R-:W-:Y:S01]  /*15d40*/  ISETP.GT.AND P4, PT, R0.reuse, 0x41, P1 ;  /* 0x000000410000780c */ /* 0x040fe20000f84270 */
[----:B------:R-:W-:Y:S01]  /*15d50*/  @P6 IMAD.MOV.U32 R11, RZ, RZ, R9 ;  /* 0x000000ffff0b6224 */ /* 0x000fe200078e0009 */
[----:B------:R1:W-:Y:S01]  /*15d60*/  @P3 STG.E desc[UR20][R2.64+0xe4], R53 ;  /* 0x0000e43502003986 */ /* 0x0003e2000c101914 */
[----:B------:R-:W-:Y:S02]  /*15d70*/  F2FP.TF32.F32.PACK_B R111, R111 ;  /* 0x0000006fff6f723e */ /* 0x000fe400024050ff */
[C---:B------:R-:W-:Y:S01]  /*15d80*/  ISETP.GT.AND P3, PT, R0.reuse, 0x40, P0 ;  /* 0x000000400000780c */ /* 0x040fe20000764270 */
[----:B------:R2:W-:Y:S01]  /*15d90*/  @P2 STG.E desc[UR20][R6.64+0xe0], R109 ;  /* 0x0000e06d06002986 */ /* 0x0005e2000c101914 */
[----:B------:R-:W-:-:S03]  /*15da0*/  ISETP.GT.AND P2, PT, R0, 0x41, P0 ;  /* 0x000000410000780c */ /* 0x000fc60000744270 */
[----:B------:R-:W-:Y:S01]  /*15db0*/  @P6 STG.E desc[UR20][R10.64+0xe4], R55 ;  /* 0x0000e4370a006986 */ /* 0x000fe2000c101914 */
[--C-:B-1----:R-:W-:Y:S02]  /*15dc0*/  @P5 IMAD.MOV.U32 R2, RZ, RZ, R4.reuse ;  /* 0x000000ffff025224 */ /* 0x102fe400078e0004 */
[----:B------:R-:W-:Y:S02]  /*15dd0*/  @P5 IMAD.MOV.U32 R3, RZ, RZ, R5 ;  /* 0x000000ffff035224 */ /* 0x000fe400078e0005 */
[----:B------:R-:W-:Y:S01]  /*15de0*/  FMUL R57, R57, UR11 ;  /* 0x0000000b39397c20 */ /* 0x000fe20008400000 */
[----:B------:R-:W-:Y:S02]  /*15df0*/  FMUL R113, R58, UR11 ;  /* 0x0000000b3a717c20 */ /* 0x000fe40008400000 */
[----:B------:R1:W-:Y:S01]  /*15e00*/  @P5 STG.E desc[UR20][R2.64+0x100], R111 ;  /* 0x0001006f02005986 */ /* 0x0003e2000c101914 */
[C---:B------:R-:W-:Y:S01]  /*15e10*/  ISETP.GT.AND P5, PT, R0.reuse, 0x48, P1 ;  /* 0x000000480000780c */ /* 0x040fe20000fa4270 */
[----:B------:R-:W-:Y:S01]  /*15e20*/  FMUL R59, R59, UR11 ;  /* 0x0000000b3b3b7c20 */ /* 0x000fe20008400000 */
[----:B------:R-:W-:Y:S01]  /*15e30*/  F2FP.TF32.F32.PACK_B R57, R57 ;  /* 0x00000039ff39723e */ /* 0x000fe200024050ff */
[----:B--2---:R-:W-:Y:S01]  /*15e40*/  @P3 IMAD.MOV.U32 R7, RZ, RZ, R9 ;  /* 0x000000ffff073224 */ /* 0x004fe200078e0009 */
[----:B------:R-:W-:Y:S01]  /*15e50*/  ISETP.GT.AND P6, PT, R0, 0x49, P1 ;  /* 0x000000490000780c */ /* 0x000fe20000fc4270 */
[----:B------:R-:W-:Y:S01]  /*15e60*/  FMUL R115, R60, UR11 ;  /* 0x0000000b3c737c20 */ /* 0x000fe20008400000 */
[----:B------:R-:W-:Y:S01]  /*15e70*/  F2FP.TF32.F32.PACK_B R113, R113 ;  /* 0x00000071ff71723e */ /* 0x000fe200024050ff */
[----:B-1----:R-:W-:-:S02]  /*15e80*/  @P4 IMAD.MOV.U32 R2, RZ, RZ, R4 ;  /* 0x000000ffff024224 */ /* 0x002fc400078e0004 */
[----:B------:R-:W-:Y:S01]  /*15e90*/  @P4 IMAD.MOV.U32 R3, RZ, RZ, R5 ;  /* 0x000000ffff034224 */ /* 0x000fe200078e0005 */
[----:B------:R-:W-:Y:S01]  /*15ea0*/  F2FP.TF32.F32.PACK_B R59, R59 ;  /* 0x0000003bff3b723e */ /* 0x000fe200024050ff */
[----:B------:R-:W-:Y:S01]  /*15eb0*/  @P2 IMAD.MOV.U32 R11, RZ, RZ, R9 ;  /* 0x000000ffff0b2224 */ /* 0x000fe200078e0009 */
[----:B------:R-:W-:Y:S02]  /*15ec0*/  F2FP.TF32.F32.PACK_B R115, R115 ;  /* 0x00000073ff73723e */ /* 0x000fe400024050ff */
[----:B------:R1:W-:Y:S01]  /*15ed0*/  @P4 STG.E desc[UR20][R2.64+0x104], R57 ;  /* 0x0001043902004986 */ /* 0x0003e2000c101914 */
[----:B------:R-:W-:Y:S01]  /*15ee0*/  FMUL R61, R61, UR11 ;  /* 0x0000000b3d3d7c20 */ /* 0x000fe20008400000 */
[C---:B------:R-:W-:Y:S02]  /*15ef0*/  ISETP.GT.AND P4, PT, R0.reuse, 0x49, P0 ;  /* 0x000000490000780c */ /* 0x040fe40000784270 */
[----:B------:R2:W-:Y:S01]  /*15f00*/  @P3 STG.E desc[UR20][R6.64+0x100], R113 ;  /* 0x0001007106003986 */ /* 0x0005e2000c101914 */
[----:B------:R-:W-:-:S03]  /*15f10*/  ISETP.GT.AND P3, PT, R0, 0x48, P0 ;  /* 0x000000480000780c */ /* 0x000fc60000764270 */
[----:B------:R-:W-:Y:S01]  /*15f20*/  @P2 STG.E desc[UR20][R10.64+0x104], R59 ;  /* 0x0001043b0a002986 */ /* 0x000fe2000c101914 */
[----:B-1----:R-:W-:Y:S02]  /*15f30*/  @P5 IMAD.MOV.U32 R2, RZ, RZ, R4 ;  /* 0x000000ffff025224 */ /* 0x002fe400078e0004 */
[----:B------:R-:W-:Y:S01]  /*15f40*/  @P5 IMAD.MOV.U32 R3, RZ, RZ, R5 ;  /* 0x000000ffff035224 */ /* 0x000fe200078e0005 */
[----:B------:R-:W-:Y:S01]  /*15f50*/  F2FP.TF32.F32.PACK_B R61, R61 ;  /* 0x0000003dff3d723e */ /* 0x000fe200024050ff */
[----:B------:R-:W-:-:S03]  /*15f60*/  FMUL R117, R62, UR11 ;  /* 0x0000000b3e757c20 */ /* 0x000fc60008400000 */
[----:B------:R1:W-:Y:S01]  /*15f70*/  @P5 STG.E desc[UR20][R2.64+0x120], R115 ;  /* 0x0001207302005986 */ /* 0x0003e2000c101914 */
[----:B------:R-:W-:Y:S01]  /*15f80*/  FMUL R63, R63, UR11 ;  /* 0x0000000b3f3f7c20 */ /* 0x000fe20008400000 */
[----:B------:R-:W-:Y:S01]  /*15f90*/  F2FP.TF32.F32.PACK_B R117, R117 ;  /* 0x00000075ff75723e */ /* 0x000fe200024050ff */
[----:B--2---:R-:W-:Y:S02]  /*15fa0*/  @P3 IMAD.MOV.U32 R7, RZ, RZ, R9 ;  /* 0x000000ffff073224 */ /* 0x004fe400078e0009 */
[----:B-1----:R-:W-:Y:S02]  /*15fb0*/  @P6 IMAD.MOV.U32 R2, RZ, RZ, R4 ;  /* 0x000000ffff026224 */ /* 0x002fe400078e0004 */
[----:B------:R-:W-:Y:S01]  /*15fc0*/  @P6 IMAD.MOV.U32 R3, RZ, RZ, R5 ;  /* 0x000000ffff036224 */ /* 0x000fe200078e0005 */
[----:B------:R-:W-:Y:S01]  /*15fd0*/  F2FP.TF32.F32.PACK_B R63, R63 ;  /* 0x0000003fff3f723e */ /* 0x000fe200024050ff */
[----:B------:R-:W-:-:S03]  /*15fe0*/  @P4 IMAD.MOV.U32 R11, RZ, RZ, R9 ;  /* 0x000000ffff0b4224 */ /* 0x000fc600078e0009 */
[----:B------:R1:W-:Y:S01]  /*15ff0*/  @P6 STG.E desc[UR20][R2.64+0x124], R61 ;  /* 0x0001243d02006986 */ /* 0x0003e2000c101914 */
[C---:B------:R-:W-:Y:S02]  /*16000*/  ISETP.GT.AND P6, PT, R0.reuse, 0x50, P1 ;  /* 0x000000500000780c */ /* 0x040fe40000fc4270 */
[C---:B------:R-:W-:Y:S01]  /*16010*/  ISETP.GT.AND P2, PT, R0.reuse, 0x51, P1 ;  /* 0x000000510000780c */ /* 0x040fe20000f44270 */
[----:B------:R2:W-:Y:S01]  /*16020*/  @P3 STG.E desc[UR20][R6.64+0x120], R117 ;  /* 0x0001207506003986 */ /* 0x0005e2000c101914 */
[----:B------:R-:W-:Y:S01]  /*16030*/  ISETP.GT.AND P5, PT, R0, 0x50, P0 ;  /* 0x000000500000780c */ /* 0x000fe200007a4270 */
[----:B------:R-:W-:Y:S02]  /*16040*/  FMUL R119, R64, UR11 ;  /* 0x0000000b40777c20 */ /* 0x000fe40008400000 */
[----:B------:R3:W-:Y:S01]  /*16050*/  @P4 STG.E desc[UR20][R10.64+0x124], R63 ;  /* 0x0001243f0a004986 */ /* 0x0007e2000c101914 */
[----:B------:R-:W-:Y:S01]  /*16060*/  ISETP.GT.AND P4, PT, R0, 0x51, P0 ;  /* 0x000000510000780c */ /* 0x000fe20000784270 */
[----:B------:R-:W-:Y:S01]  /*16070*/  FMUL R65, R65, UR11 ;  /* 0x0000000b41417c20 */ /* 0x000fe20008400000 */
[----:B------:R-:W-:Y:S01]  /*16080*/  F2FP.TF32.F32.PACK_B R119, R119 ;  /* 0x00000077ff77723e */ /* 0x000fe200024050ff */
[----:B------:R-:W-:-:S02]  /*16090*/  FMUL R121, R66, UR11 ;  /* 0x0000000b42797c20 */ /* 0x000fc40008400000 */
[--C-:B-1----:R-:W-:Y:S02]  /*160a0*/  @P6 IMAD.MOV.U32 R2, RZ, RZ, R4.reuse ;  /* 0x000000ffff026224 */ /* 0x102fe400078e0004 */
[----:B------:R-:W-:Y:S02]  /*160b0*/  @P6 IMAD.MOV.U32 R3, RZ, RZ, R5 ;  /* 0x000000ffff036224 */ /* 0x000fe400078e0005 */
[----:B------:R-:W-:Y:S01]  /*160c0*/  FMUL R67, R67, UR11 ;  /* 0x0000000b43437c20 */ /* 0x000fe20008400000 */
[----:B------:R-:W-:Y:S01]  /*160d0*/  ISETP.GT.AND P3, PT, R0, 0x58, P1 ;  /* 0x000000580000780c */ /* 0x000fe20000f64270 */
[--C-:B--2---:R-:W-:Y:S01]  /*160e0*/  @P5 IMAD.MOV.U32 R7, RZ, RZ, R9.reuse ;  /* 0x000000ffff075224 */ /* 0x104fe200078e0009 */
[----:B------:R-:W-:Y:S01]  /*160f0*/  F2FP.TF32.F32.PACK_B R65, R65 ;  /* 0x00000041ff41723e */ /* 0x000fe200024050ff */
[----:B------:R1:W-:Y:S01]  /*16100*/  @P6 STG.E desc[UR20][R2.64+0x140], R119 ;  /* 0x0001407702006986 */ /* 0x0003e2000c101914 */
[----:B------:R-:W-:Y:S01]  /*16110*/  F2FP.TF32.F32.PACK_B R121, R121 ;  /* 0x00000079ff79723e */ /* 0x000fe200024050ff */
[----:B---3--:R-:W-:Y:S01]  /*16120*/  @P4 IMAD.MOV.U32 R11, RZ, RZ, R9 ;  /* 0x000000ffff0b4224 */ /* 0x008fe200078e0009 */
[----:B------:R-:W-:Y:S01]  /*16130*/  F2FP.TF32.F32.PACK_B R67, R67 ;  /* 0x00000043ff43723e */ /* 0x000fe200024050ff */
[----:B------:R-:W-:Y:S01]  /*16140*/  FMUL R123, R68, UR11 ;  /* 0x0000000b447b7c20 */ /* 0x000fe20008400000 */
[----:B-1----:R-:W-:-:S02]  /*16150*/  @P2 IMAD.MOV.U32 R2, RZ, RZ, R4 ;  /* 0x000000ffff022224 */ /* 0x002fc400078e0004 */
[----:B------:R-:W-:-:S05]  /*16160*/  @P2 IMAD.MOV.U32 R3, RZ, RZ, R5 ;  /* 0x000000ffff032224 */ /* 0x000fca00078e0005 */
[----:B------:R1:W-:Y:S01]  /*16170*/  @P2 STG.E desc[UR20][R2.64+0x144], R65 ;  /* 0x0001444102002986 */ /* 0x0003e2000c101914 */
[----:B------:R-:W-:-:S03]  /*16180*/  ISETP.GT.AND P2, PT, R0, 0x59, P1 ;  /* 0x000000590000780c */ /* 0x000fc60000f44270 */
[----:B------:R2:W-:Y:S01]  /*16190*/  @P5 STG.E desc[UR20][R6.64+0x140], R121 ;  /* 0x0001407906005986 */ /* 0x0005e2000c101914 */
[----:B------:R-:W-:-:S03]  /*161a0*/  ISETP.GT.AND P5, PT, R0, 0x58, P0 ;  /* 0x000000580000780c */ /* 0x000fc600007a4270 */
[----:B------:R3:W-:Y:S01]  /*161b0*/  @P4 STG.E desc[UR20][R10.64+0x144], R67 ;  /* 0x000144430a004986 */ /* 0x0007e2000c101914 */
[----:B------:R-:W-:Y:S02]  /*161c0*/  ISETP.GT.AND P4, PT, R0, 0x59, P0 ;  /* 0x000000590000780c */ /* 0x000fe40000784270 */
[----:B------:R-:W-:Y:S01]  /*161d0*/  F2FP.TF32.F32.PACK_B R123, R123 ;  /* 0x0000007bff7b723e */ /* 0x000fe200024050ff */
[----:B-1----:R-:W-:Y:S02]  /*161e0*/  @P3 IMAD.MOV.U32 R2, RZ, RZ, R4 ;  /* 0x000000ffff023224 */ /* 0x002fe400078e0004 */
[----:B------:R-:W-:Y:S02]  /*161f0*/  @P3 IMAD.MOV.U32 R3, RZ, RZ, R5 ;  /* 0x000000ffff033224 */ /* 0x000fe400078e0005 */
[----:B------:R-:W-:Y:S01]  /*16200*/  FMUL R69, R69, UR11 ;  /* 0x0000000b45457c20 */ /* 0x000fe20008400000 */
[----:B------:R-:W-:Y:S01]  /*16210*/  FMUL R125, R70, UR11 ;  /* 0x0000000b467d7c20 */ /* 0x000fe20008400000 */
[----:B------:R-:W-:Y:S01]  /*16220*/  FMUL R71, R71, UR11 ;  /* 0x0000000b47477c20 */ /* 0x000fe20008400000 */
[----:B------:R1:W-:Y:S01]  /*16230*/  @P3 STG.E desc[UR20][R2.64+0x160], R123 ;  /* 0x0001607b02003986 */ /* 0x0003e2000c101914 */
[----:B------:R-:W-:Y:S01]  /*16240*/  ISETP.GT.AND P3, PT, R0, 0x60, P1 ;  /* 0x000000600000780c */ /* 0x000fe20000f64270 */
[--C-:B--2---:R-:W-:Y:S01]  /*16250*/  @P5 IMAD.MOV.U32 R7, RZ, RZ, R9.reuse ;  /* 0x000000ffff075224 */ /* 0x104fe200078e0009 */
[----:B------:R-:W-:Y:S01]  /*16260*/  F2FP.TF32.F32.PACK_B R69, R69 ;  /* 0x00000045ff45723e */ /* 0x000fe200024050ff */
[----:B---3--:R-:W-:Y:S01]  /*16270*/  @P4 IMAD.MOV.U32 R11, RZ, RZ, R9 ;  /* 0x000000ffff0b4224 */ /* 0x008fe200078e0009 */
[----:B------:R-:W-:-:S02]  /*16280*/  F2FP.TF32.F32.PACK_B R125, R125 ;  /* 0x0000007dff7d723e */ /* 0x000fc400024050ff */
[----:B------:R-:W-:Y:S01]  /*16290*/  F2FP.TF32.F32.PACK_B R71, R71 ;  /* 0x00000047ff47723e */ /* 0x000fe200024050ff */
[----:B-1----:R-:W-:Y:S02]  /*162a0*/  @P2 IMAD.MOV.U32 R2, RZ, RZ, R4 ;  /* 0x000000ffff022224 */ /* 0x002fe400078e0004 */
[----:B------:R-:W-:Y:S02]  /*162b0*/  @P2 IMAD.MOV.U32 R3, RZ, RZ, R5 ;  /* 0x000000ffff032224 */ /* 0x000fe400078e0005 */
[----:B------:R-:W-:-:S03]  /*162c0*/  FMUL R127, R72, UR11 ;  /* 0x0000000b487f7c20 */ /* 0x000fc60008400000 */
        /* <DEDUP_REMOVED lines=13> */
[----:B------:R-:W-:-:S02]  /*163a0*/  ISETP.GT.AND P3, PT, R0, 0x68, P1 ;  /* 0x000000680000780c */ /* 0x000fc40000f64270 */
[----:B------:R-:W-:Y:S01]  /*163b0*/  F2FP.TF32.F32.PACK_B R73, R73 ;  /* 0x00000049ff49723e */ /* 0x000fe200024050ff */
[--C-:B--2---:R-:W-:Y:S01]  /*163c0*/  @P4 IMAD.MOV.U32 R7, RZ, RZ, R9.reuse ;  /* 0x000000ffff074224 */ /* 0x104fe200078e0009 */
[----:B------:R-:W-:Y:S01]  /*163d0*/  F2FP.TF32.F32.PACK_B R129, R129 ;  /* 0x00000081ff81723e */ /* 0x000fe200024050ff */
[----:B---3--:R-:W-:Y:S01]  /*163e0*/  @P2 IMAD.MOV.U32 R11, RZ, RZ, R9 ;  /* 0x000000ffff0b2224 */ /* 0x008fe200078e0009 */
[----:B------:R-:W-:Y:S01]  /*163f0*/  F2FP.TF32.F32.PACK_B R75, R75 ;  /* 0x0000004bff4b723e */ /* 0x000fe200024050ff */
[----:B-1----:R-:W-:Y:S02]  /*16400*/  @P5 IMAD.MOV.U32 R2, RZ, RZ, R4 ;  /* 0x000000ffff025224 */ /* 0x002fe400078e0004 */
[----:B------:R-:W-:Y:S01]  /*16410*/  @P5 IMAD.MOV.U32 R3, RZ, RZ, R5 ;  /* 0x000000ffff035224 */ /* 0x000fe200078e0005 */
[----:B------:R-:W-:Y:S01]  /*16420*/  ISETP.GT.AND P6, PT, R0, 0x69, P1 ;  /* 0x000000690000780c */ /* 0x000fe20000fc4270 */
[----:B------:R-:W-:-:S03]  /*16430*/  FMUL R131, R76, UR11 ;  /* 0x0000000b4c837c20 */ /* 0x000fc60008400000 */
[----:B------:R1:W-:Y:S04]  /*16440*/  @P5 STG.E desc[UR20][R2.64+0x184], R73 ;  /* 0x0001844902005986 */ /* 0x0003e8000c101914 */
[----:B------:R2:W-:Y:S01]  /*16450*/  @P4 STG.E desc[UR20][R6.64+0x180], R129 ;  /* 0x0001808106004986 */ /* 0x0005e2000c101914 */
[----:B------:R-:W-:-:S03]  /*16460*/  ISETP.GT.AND P4, PT, R0, 0x69, P0 ;  /* 0x000000690000780c */ /* 0x000fc60000784270 */
[----:B------:R3:W-:Y:S01]  /*16470*/  @P2 STG.E desc[UR20][R10.64+0x184], R75 ;  /* 0x0001844b0a002986 */ /* 0x0007e2000c101914 */
[C---:B------:R-:W-:Y:S02]  /*16480*/  ISETP.GT.AND P2, PT, R0.reuse, 0x68, P0 ;  /* 0x000000680000780c */ /* 0x040fe40000744270 */
[----:B------:R-:W-:Y:S01]  /*16490*/  ISETP.GT.AND P5, PT, R0, 0x70, P1 ;  /* 0x000000700000780c */ /* 0x000fe20000fa4270 */
[----:B-1----:R-:W-:Y:S01]  /*164a0*/  @P3 IMAD.MOV.U32 R2, RZ, RZ, R4 ;  /* 0x000000ffff023224 */ /* 0x002fe200078e0004 */
[----:B------:R-:W-:Y:S01]  /*164b0*/  F2FP.TF32.F32.PACK_B R131, R131 ;  /* 0x00000083ff83723e */ /* 0x000fe200024050ff */
[----:B------:R-:W-:Y:S02]  /*164c0*/  @P3 IMAD.MOV.U32 R3, RZ, RZ, R5 ;  /* 0x000000ffff033224 */ /* 0x000fe400078e0005 */
[----:B------:R-:W-:Y:S01]  /*164d0*/  FMUL R77, R77, UR11 ;  /* 0x0000000b4d4d7c20 */ /* 0x000fe20008400000 */
[----:B------:R-:W-:Y:S01]  /*164e0*/  FMUL R133, R78, UR11 ;  /* 0x0000000b4e857c20 */ /* 0x000fe20008400000 */
[----:B------:R-:W-:Y:S01]  /*164f0*/  FMUL R79, R79, UR11 ;  /* 0x0000000b4f4f7c20 */ /* 0x000fe20008400000 */
[----:B------:R1:W-:Y:S02]  /*16500*/  @P3 STG.E desc[UR20][R2.64+0x1a0], R131 ;  /* 0x0001a08302003986 */ /* 0x0003e4000c101914 */
[----:B------:R-:W-:Y:S01]  /*16510*/  F2FP.TF32.F32.PACK_B R77, R77 ;  /* 0x0000004dff4d723e */ /* 0x000fe200024050ff */
[----:B------:R-:W-:Y:S01]  /*16520*/  FMUL R135, R80, UR11 ;  /* 0x0000000b50877c20 */ /* 0x000fe20008400000 */
[----:B------:R-:W-:Y:S01]  /*16530*/  F2FP.TF32.F32.PACK_B R133, R133 ;  /* 0x00000085ff85723e */ /* 0x000fe200024050ff */
[--C-:B--2---:R-:W-:Y:S01]  /*16540*/  @P2 IMAD.MOV.U32 R7, RZ, RZ, R9.reuse ;  /* 0x000000ffff072224 */ /* 0x104fe200078e0009 */
[----:B------:R-:W-:Y:S01]  /*16550*/  F2FP.TF32.F32.PACK_B R79, R79 ;  /* 0x0000004fff4f723e */ /* 0x000fe200024050ff */
[----:B---3--:R-:W-:-:S02]  /*16560*/  @P4 IMAD.MOV.U32 R11, RZ, RZ, R9 ;  /* 0x000000ffff0b4224 */ /* 0x008fc400078e0009 */
[----:B-1----:R-:W-:Y:S02]  /*16570*/  @P6 IMAD.MOV.U32 R2, RZ, RZ, R4 ;  /* 0x000000ffff026224 */ /* 0x002fe400078e0004 */
[----:B------:R-:W-:Y:S01]  /*16580*/  @P6 IMAD.MOV.U32 R3, RZ, RZ, R5 ;  /* 0x000000ffff036224 */ /* 0x000fe200078e0005 */
[----:B------:R-:W-:-:S04]  /*16590*/  F2FP.TF32.F32.PACK_B R135, R135 ;  /* 0x00000087ff87723e */ /* 0x000fc800024050ff */
[----:B------:R1:W-:Y:S01]  /*165a0*/  @P6 STG.E desc[UR20][R2.64+0x1a4], R77 ;  /* 0x0001a44d02006986 */ /* 0x0003e2000c101914 */
[----:B------:R-:W-:-:S03]  /*165b0*/  ISETP.GT.AND P6, PT, R0, 0x70, P0 ;  /* 0x000000700000780c */ /* 0x000fc600007c4270 */
[----:B------:R-:W-:Y:S01]  /*165c0*/  @P2 STG.E desc[UR20][R6.64+0x1a0], R133 ;  /* 0x0001a08506002986 */ /* 0x000fe2000c101914 */
[----:B------:R-:W-:-:S03]  /*165d0*/  ISETP.GT.AND P2, PT, R0, 0x71, P1 ;  /* 0x000000710000780c */ /* 0x000fc60000f44270 */
[----:B------:R-:W-:Y:S01]  /*165e0*/  @P4 STG.E desc[UR20][R10.64+0x1a4], R79 ;  /* 0x0001a44f0a004986 */ /* 0x000fe2000c101914 */
[----:B-1----:R-:W-:Y:S02]  /*165f0*/  @P5 IMAD.MOV.U32 R2, RZ, RZ, R4 ;  /* 0x000000ffff025224 */ /* 0x002fe400078e0004 */
[----:B------:R-:W-:Y:S01]  /*16600*/  @P5 IMAD.MOV.U32 R3, RZ, RZ, R5 ;  /* 0x000000ffff035224 */ /* 0x000fe200078e0005 */
[----:B------:R-:W-:-:S04]  /*16610*/  ISETP.GT.AND P3, PT, R0, 0x78, P1 ;  /* 0x000000780000780c */ /* 0x000fc80000f64270 */
[----:B------:R1:W-:Y:S01]  /*16620*/  @P5 STG.E desc[UR20][R2.64+0x1c0], R135 ;  /* 0x0001c08702005986 */ /* 0x0003e2000c101914 */
[C---:B------:R-:W-:Y:S02]  /*16630*/  ISETP.GT.AND P5, PT, R0.reuse, 0x71, P0 ;  /* 0x000000710000780c */ /* 0x040fe400007a4270 */
[C---:B------:R-:W-:Y:S02]  /*16640*/  ISETP.GT.AND P1, PT, R0.reuse, 0x79, P1 ;  /* 0x000000790000780c */ /* 0x040fe40000f24270 */
[----:B------:R-:W-:Y:S01]  /*16650*/  ISETP.GT.AND P4, PT, R0, 0x78, P0 ;  /* 0x000000780000780c */ /* 0x000fe20000784270 */
[----:B------:R-:W-:Y:S01]  /*16660*/  FMUL R81, R81, UR11 ;  /* 0x0000000b51517c20 */ /* 0x000fe20008400000 */
[----:B------:R-:W-:Y:S01]  /*16670*/  FMUL R137, R82, UR11 ;  /* 0x0000000b52897c20 */ /* 0x000fe20008400000 */
[----:B------:R-:W-:Y:S01]  /*16680*/  FMUL R83, R83, UR11 ;  /* 0x0000000b53537c20 */ /* 0x000fe20008400000 */
[----:B------:R-:W-:Y:S01]  /*16690*/  FMUL R139, R84, UR11 ;  /* 0x0000000b548b7c20 */ /* 0x000fe20008400000 */
[----:B------:R-:W-:Y:S01]  /*166a0*/  ISETP.GT.AND P0, PT, R0, 0x79, P0 ;  /* 0x000000790000780c */ /* 0x000fe20000704270 */
[----:B------:R-:W-:Y:S01]  /*166b0*/  FMUL R85, R85, UR11 ;  /* 0x0000000b55557c20 */ /* 0x000fe20008400000 */
[----:B------:R-:W-:Y:S01]  /*166c0*/  FMUL R141, R86, UR11 ;  /* 0x0000000b568d7c20 */ /* 0x000fe20008400000 */
[----:B------:R-:W-:Y:S01]  /*166d0*/  F2FP.TF32.F32.PACK_B R81, R81 ;  /* 0x00000051ff51723e */ /* 0x000fe200024050ff */
[--C-:B-1----:R-:W-:Y:S01]  /*166e0*/  @P2 IMAD.MOV.U32 R2, RZ, RZ, R4.reuse ;  /* 0x000000ffff022224 */ /* 0x102fe200078e0004 */
[----:B------:R-:W-:Y:S01]  /*166f0*/  F2FP.TF32.F32.PACK_B R137, R137 ;  /* 0x00000089ff89723e */ /* 0x000fe200024050ff */
[----:B------:R-:W-:Y:S01]  /*16700*/  @P2 IMAD.MOV.U32 R3, RZ, RZ, R5 ;  /* 0x000000ffff032224 */ /* 0x000fe200078e0005 */
[----:B------:R-:W-:Y:S01]  /*16710*/  F2FP.TF32.F32.PACK_B R83, R83 ;  /* 0x00000053ff53723e */ /* 0x000fe200024050ff */
[--C-:B------:R-:W-:Y:S01]  /*16720*/  @P6 IMAD.MOV.U32 R7, RZ, RZ, R9.reuse ;  /* 0x000000ffff076224 */ /* 0x100fe200078e0009 */
[----:B------:R-:W-:Y:S01]  /*16730*/  F2FP.TF32.F32.PACK_B R139, R139 ;  /* 0x0000008bff8b723e */ /* 0x000fe200024050ff */
[----:B------:R-:W-:Y:S01]  /*16740*/  @P5 IMAD.MOV.U32 R11, RZ, RZ, R9 ;  /* 0x000000ffff0b5224 */ /* 0x000fe200078e0009 */
[----:B------:R-:W-:Y:S01]  /*16750*/  F2FP.TF32.F32.PACK_B R85, R85 ;  /* 0x00000055ff55723e */ /* 0x000fe200024050ff */
[----:B------:R-:W-:Y:S01]  /*16760*/  @P1 IMAD.MOV.U32 R12, RZ, RZ, R4 ;  /* 0x000000ffff0c1224 */ /* 0x000fe200078e0004 */
[----:B------:R1:W-:Y:S01]  /*16770*/  @P2 STG.E desc[UR20][R2.64+0x1c4], R81 ;  /* 0x0001c45102002986 */ /* 0x0003e2000c101914 */
[----:B------:R-:W-:Y:S01]  /*16780*/  @P1 IMAD.MOV.U32 R13, RZ, RZ, R5 ;  /* 0x000000ffff0d1224 */ /* 0x000fe200078e0005 */
[----:B------:R-:W-:Y:S01]  /*16790*/  F2FP.TF32.F32.PACK_B R141, R141 ;  /* 0x0000008dff8d723e */ /* 0x000fe200024050ff */
[----:B------:R-:W-:Y:S01]  /*167a0*/  VIADD R14, R4, UR9 ;  /* 0x00000009040e7c36 */ /* 0x000fe20008000000 */
[----:B------:R1:W-:Y:S01]  /*167b0*/  @P6 STG.E desc[UR20][R6.64+0x1c0], R137 ;  /* 0x0001c08906006986 */ /* 0x0003e2000c101914 */
[----:B------:R-:W-:-:S03]  /*167c0*/  @P4 IMAD.MOV.U32 R15, RZ, RZ, R9 ;  /* 0x000000ffff0f4224 */ /* 0x000fc600078e0009 */
[----:B------:R1:W-:Y:S01]  /*167d0*/  @P5 STG.E desc[UR20][R10.64+0x1c4], R83 ;  /* 0x0001c4530a005986 */ /* 0x0003e2000c101914 */
[----:B------:R-:W-:-:S03]  /*167e0*/  VIADD R16, R4, UR9 ;  /* 0x0000000904107c36 */ /* 0x000fc60008000000 */
[----:B------:R1:W-:Y:S04]  /*167f0*/  @P3 STG.E desc[UR20][R4.64+0x1e0], R139 ;  /* 0x0001e08b04003986 */ /* 0x0003e8000c101914 */
[----:B------:R1:W-:Y:S01]  /*16800*/  @P1 STG.E desc[UR20][R12.64+0x1e4], R85 ;  /* 0x0001e4550c001986 */ /* 0x0003e2000c101914 */
[----:B------:R-:W-:-:S03]  /*16810*/  FMUL R87, R87, UR11 ;  /* 0x0000000b57577c20 */ /* 0x000fc60008400000 */
[----:B------:R1:W-:Y:S01]  /*16820*/  @P4 STG.E desc[UR20][R14.64+0x1e0], R141 ;  /* 0x0001e08d0e004986 */ /* 0x0003e2000c101914 */
[----:B------:R-:W-:Y:S05]  /*16830*/  @!P0 EXIT ;  /* 0x000000000000894d */ /* 0x000fea0003800000 */
[----:B------:R-:W-:Y:S01]  /*16840*/  F2FP.TF32.F32.PACK_B R87, R87 ;  /* 0x00000057ff57723e */ /* 0x000fe200024050ff */
[----:B------:R-:W-:-:S05]  /*16850*/  IMAD.MOV.U32 R17, RZ, RZ, R9 ;  /* 0x000000ffff117224 */ /* 0x000fca00078e0009 */
[----:B------:R-:W-:Y:S01]  /*16860*/  STG.E desc[UR20][R16.64+0x1e4], R87 ;  /* 0x0001e45710007986 */ /* 0x000fe2000c101914 */
[----:B------:R-:W-:Y:S05]  /*16870*/  EXIT ;  /* 0x000000000000794d */ /* 0x000fea0003800000 */
.L_x_13:
[----:B------:R-:W-:-:S13]  /*16880*/  ISETP.NE.AND P0, PT, RZ, UR7, PT ;  /* 0x00000007ff007c0c */ /* 0x000fda000bf05270 */
[----:B------:R-:W-:Y:S05]  /*16890*/  @P0 EXIT ;  /* 0x000000000000094d */ /* 0x000fea0003800000 */
[----:B------:R-:W-:-:S13]  /*168a0*/  ELECT P0, URZ, PT ;  /* 0x00000000003f782f */ /* 0x000fda0003800000 */
[----:B------:R-:W-:Y:S05]  /*168b0*/  @!P0 BRA `(.L_x_528) ;  /* 0x0000000400cc8947 */ /* 0x000fea0003800000 */
[----:B------:R-:W-:-:S06]  /*168c0*/  UISETP.GE.AND UP0, UPT, UR5, 0x1, UPT ;  /* 0x000000010500788c */ /* 0x000fcc000bf06270 */
[----:B------:R-:W-:-:S13]  /*168d0*/  PLOP3.LUT P0, PT, PT, PT, UP0, 0x80, 0x0 ;  /* 0x000000000000781c */ /* 0x000fda0003f0f008 */
[----:B------:R-:W-:Y:S05]  /*168e0*/  @!P0 BRA `(.L_x_528) ;  /* 0x0000000400c08947 */ /* 0x000fea0003800000 */
[----:B------:R-:W0:Y:S01]  /*168f0*/  S2R R3, SR_CgaCtaId ;  /* 0x0000000000037919 */ /* 0x000e220000008800 */
[----:B------:R-:W-:Y:S01]  /*16900*/  UIMAD UR7, UR26, UR27, URZ ;  /* 0x0000001b1a0772a4 */ /* 0x000fe2000f8e023f */
[----:B------:R-:W-:Y:S01]  /*16910*/  IMAD.SHL.U32 R16, R7, 0x100, RZ ;  /* 0x0000010007107824 */ /* 0x000fe200078e00ff */
[----:B------:R-:W-:Y:S01]  /*16920*/  ULDC UR8, c[0x0][0x384] ;  /* 0x0000e10000087ab9 */ /* 0x000fe20000000800 */
[----:B------:R-:W-:Y:S01]  /*16930*/  IMAD.U32 R10, RZ, RZ, UR6 ;  /* 0x00000006ff0a7e24 */ /* 0x000fe2000f8e00ff */
[----:B------:R-:W-:Y:S01]  /*16940*/  UIMAD UR7, UR4, UR7, 0x1 ;  /* 0x00000001040774a4 */ /* 0x000fe2000f8e0207 */
[----:B------:R-:W-:Y:S01]  /*16950*/  IMAD.HI.U32 R4, R16, UR8, RZ ;  /* 0x0000000810047c27 */ /* 0x000fe2000f8e00ff */
[----:B------:R-:W-:Y:S01]  /*16960*/  LOP3.LUT P0, RZ, R6, 0x1f, RZ, 0xc0, !PT ;  /* 0x0000001f06ff7812 */ /* 0x000fe2000780c0ff */
[----:B------:R-:W-:Y:S01]  /*16970*/  ULDC UR9, c[0x0][0x388] ;  /* 0x0000e20000097ab9 */ /* 0x000fe20000000800 */
[C---:B------:R-:W-:Y:S01]  /*16980*/  ISETP.NE.AND P1, PT, R11.reuse, RZ, PT ;  /* 0x000000ff0b00720c */ /* 0x040fe20003f25270 */
[----:B------:R-:W-:Y:S01]  /*16990*/  IMAD.MOV.U32 R5, RZ, RZ, 0x1 ;  /* 0x00000001ff057424 */ /* 0x000fe200078e00ff */
[----:B------:R-:W-:-:S02]  /*169a0*/  ISETP.NE.OR P0, PT, R11, RZ, !P0 ;  /* 0x000000ff0b00720c */ /* 0x000fc40004705670 */
[----:B------:R-:W-:Y:S02]  /*169b0*/  CS2R R6, SRZ ;  /* 0x0000000000067805 */ /* 0x000fe4000001ff00 */
[----:B------:R-:W-:Y:S01]  /*169c0*/  SHF.R.U32.HI R4, RZ, UR9, R4 ;  /* 0x00000009ff047c19 */ /* 0x000fe20008011604 */
[----:B------:R-:W-:Y:S02]  /*169d0*/  IMAD.U32 R19, RZ, RZ, UR7 ;  /* 0x00000007ff137e24 */ /* 0x000fe4000f8e00ff */
[----:B0-----:R-:W-:-:S05]  /*169e0*/  IMAD.SHL.U32 R0, R3, 0x40, RZ ;  /* 0x0000004003007824 */ /* 0x001fca00078e00ff */
[----:B------:R-:W-:-:S05]  /*169f0*/  LOP3.LUT R0, R0, 0x40, RZ, 0xc0, !PT ;  /* 0x0000004000007812 */ /* 0x000fca00078ec0ff */
[----:B------:R-:W-:Y:S01]  /*16a00*/  IMAD R2, R9, 0x80, R0 ;  /* 0x0000008009027824 */ /* 0x000fe200078e0200 */
[----:B------:R-:W-:Y:S01]  /*16a10*/  CS2R R8, SRZ ;  /* 0x0000000000087805 */ /* 0x000fe2000001ff00 */
[----:B------:R-:W-:Y:S01]  /*16a20*/  IMAD.SHL.U32 R0, R3, 0x800, RZ ;  /* 0x0000080003007824 */ /* 0x000fe200078e00ff */
[----:B------:R-:W-:-:S04]  /*16a30*/  LOP3.LUT R3, R10, 0x2, RZ, 0xfc, !PT ;  /* 0x000000020a037812 */ /* 0x000fc800078efcff */
[----:B------:R-:W-:-:S07]  /*16a40*/  LOP3.LUT R0, R0, 0x800, RZ, 0xc0, !PT ;  /* 0x0000080000007812 */ /* 0x000fce00078ec0ff */
.L_x_532:
[----:B------:R-:W0:Y:S01]  /*16a50*/  S2R R11, SR_CgaCtaId ;  /* 0x00000000000b7919 */ /* 0x000e220000008800 */
[----:B------:R-:W-:-:S04]  /*16a60*/  MOV R10, 0x400 ;  /* 0x00000400000a7802 */ /* 0x000fc80000000f00 */
[----:B0-----:R-:W-:Y:S02]  /*16a70*/  LEA R18, R11, R10, 0x18 ;  /* 0x0000000a0b127211 */ /* 0x001fe400078ec0ff */
[----:B------:R-:W-:-:S03]  /*16a80*/  SHF.L.U32 R10, R5, 0x1f, RZ ;  /* 0x0000001f050a7819 */ /* 0x000fc600000006ff */
[----:B------:R-:W-:-:S07]  /*16a90*/  IMAD R17, R7, 0x8, R18 ;  /* 0x0000000807117824 */ /* 0x000fce00078e0212 */
.L_x_529:
[----:B0-----:R0:W1:Y:S02]  /*16aa0*/  SYNCS.PHASECHK.TRANS64.TRYWAIT P2, [R17+URZ+0x30020], R10 ;  /* 0x0300200a110075a7 */ /* 0x001064000804017f */
[----:B-1----:R-:W-:Y:S05]  /*16ab0*/  @!P2 NANOSLEEP.SYNCS 0x989680 ;  /* 0x009896800000a95d */ /* 0x002fea0003900000 */
[----:B------:R-:W1:Y:S02]  /*16ac0*/  @!P2 SYNCS.PHASECHK.TRANS64 P2, [R17+URZ+0x30020], R10 ;  /* 0x0300200a1100a5a7 */ /* 0x000e64000804007f */
[----:B-1----:R-:W-:Y:S05]  /*16ad0*/  @!P2 BRA `(.L_x_529) ;  /* 0xfffffffc00f0a947 */ /* 0x002fea000383ffff */
[----:B0-----:R-:W0:Y:S02]  /*16ae0*/  @!P1 LDC R10, c[0x0][0x500] ;  /* 0x00014000ff0a9b82 */ /* 0x001e240000000800 */
[----:B0-----:R0:W-:Y:S02]  /*16af0*/  @!P1 SYNCS.ARRIVE.TRANS64 RZ, [R17+URZ+0x30000], R10 ;  /* 0x0300000a11ff99a7 */ /* 0x0011e4000800003f */
[----:B0-----:R-:W-:-:S04]  /*16b00*/  PRMT R10, R3, 0x9910, RZ ;  /* 0x00009910030a7816 */ /* 0x001fc800000000ff */
[----:B------:R-:W-:-:S13]  /*16b10*/  ISETP.NE.AND P2, PT, R10, 0x2, PT ;  /* 0x000000020a00780c */ /* 0x000fda0003f45270 */
[----:B------:R-:W-:Y:S05]  /*16b20*/  @P2 BRA `(.L_x_530) ;  /* 0x0000000000042947 */ /* 0x000fea0003800000 */
[----:B------:R-:W-:Y:S01]  /*16b30*/  BPT.TRAP 0x1 ;  /* 0x000000040000795c */ /* 0x000fe20000300000 */
.L_x_530:
[----:B------:R-:W-:Y:S05]  /*16b40*/  @P0 BRA `(.L_x_531) ;  /* 0x0000000000040947 */ /* 0x000fea0003800000 */
[----:B------:R-:W-:Y:S01]  /*16b50*/  BPT.TRAP 0x1 ;  /* 0x000000040000795c */ /* 0x000fe20000300000 */
.L_x_531:
[----:B------:R-:W0:Y:S01]  /*16b60*/  LDC R11, c[0x0][0x380] ;  /* 0x0000e000ff0b7b82 */ /* 0x000e220000000800 */
[----:B------:R-:W-:Y:S01]  /*16b70*/  R2UR UR7, R4 ;  /* 0x00000000040772ca */ /* 0x000fe200000e0000 */
[C---:B------:R-:W-:Y:S01]  /*16b80*/  IMAD R10, R7.reuse, 0x1000, R0 ;  /* 0x00001000070a7824 */ /* 0x040fe200078e0200 */
[----:B------:R-:W-:Y:S01]  /*16b90*/  ULDC UR20, c[0x0][0x38c] ;  /* 0x0000e30000147ab9 */ /* 0x000fe20000000800 */
[----:B------:R-:W-:Y:S01]  /*16ba0*/  R2UR UR18, R8 ;  /* 0x00000000081272ca */ /* 0x000fe200000e0000 */
[----:B------:R-:W-:Y:S01]  /*16bb0*/  UISETP.NE.AND UP0, UPT, UR20, 0x1, UPT ;  /* 0x000000011400788c */ /* 0x000fe2000bf05270 */
[----:B------:R-:W-:Y:S01]  /*16bc0*/  IMAD R10, R10, 0x4, R18 ;  /* 0x000000040a0a7824 */ /* 0x000fe200078e0212 */
[----:B------:R-:W-:Y:S01]  /*16bd0*/  R2UR UR15, R18 ;  /* 0x00000000120f72ca */ /* 0x000fe200000e0000 */
[----:B------:R-:W1:Y:S01]  /*16be0*/  LDC.64 R12, c[0x0][0x3b8] ;  /* 0x0000ee00ff0c7b82 */ /* 0x000e620000000a00 */
[----:B------:R-:W-:Y:S01]  /*16bf0*/  VIADD R8, R8, 0x1 ;  /* 0x0000000108087836 */ /* 0x000fe20000000000 */
[----:B------:R-:W-:Y:S01]  /*16c00*/  R2UR UR16, R7 ;  /* 0x00000000071072ca */ /* 0x000fe200000e0000 */
[----:B------:R-:W-:Y:S01]  /*16c10*/  VIADD R19, R19, 0xffffffff ;  /* 0xffffffff13137836 */ /* 0x000fe20000000000 */
[----:B------:R-:W-:Y:S01]  /*16c20*/  R2UR UR24, R10 ;  /* 0x000000000a1872ca */ /* 0x000fe200000e0000 */
[----:B------:R-:W-:Y:S01]  /*16c30*/  ULDC.64 UR30, c[0x0][0x198] ;  /* 0x00006600001e7ab9 */ /* 0x000fe20000000a00 */
[----:B------:R-:W-:Y:S01]  /*16c40*/  R2UR UR17, R17 ;  /* 0x00000000111172ca */ /* 0x000fe200000e0000 */
[----:B------:R-:W-:Y:S01]  /*16c50*/  UIADD3 UR14, UP1, UR30, 0xf0, URZ ;  /* 0x000000f01e0e7890 */ /* 0x000fe2000ff3e03f */
[----:B------:R-:W1:Y:S01]  /*16c60*/  LDC.64 R14, c[0x0][0x3d8] ;  /* 0x0000f600ff0e7b82 */ /* 0x000e620000000a00 */
[----:B------:R-:W-:Y:S01]  /*16c70*/  @UP0 ULDC.64 UR12, c[0x0][0x390] ;  /* 0x0000e400000c0ab9 */ /* 0x000fe20000000a00 */
[----:B------:R-:W-:Y:S01]  /*16c80*/  UIADD3 UR30, UP2, UR30, 0x1f0, URZ ;  /* 0x000001f01e1e7890 */ /* 0x000fe2000ff5e03f */
[----:B------:R-:W-:Y:S01]  /*16c90*/  ISETP.GT.AND P5, PT, R19, 0x1, PT ;  /* 0x000000011300780c */ /* 0x000fe20003fa4270 */
[----:B------:R-:W-:Y:S01]  /*16ca0*/  ULDC.64 UR8, c[0x0][0x3b0] ;  /* 0x0000ec0000087ab9 */ /* 0x000fe20000000a00 */
[----:B------:R-:W-:Y:S01]  /*16cb0*/  ULDC.64 UR22, c[0x0][0x3d0] ;  /* 0x0000f40000167ab9 */ /* 0x000fe20000000a00 */
[----:B------:R-:W-:Y:S01]  /*16cc0*/  USHF.L.U32 UR18, UR18, 0x5, URZ ;  /* 0x0000000512127899 */ /* 0x000fe2000800063f */
[----:B------:R-:W-:Y:S01]  /*16cd0*/  VIADD R7, R7, 0x1 ;  /* 0x0000000107077836 */ /* 0x000fe20000000000 */
[----:B0-----:R-:W-:Y:S01]  /*16ce0*/  ISETP.NE.AND P2, PT, R11, 0x1, PT ;  /* 0x000000010b00780c */ /* 0x001fe20003f45270 */
[----:B------:R-:W-:-:S02]  /*16cf0*/  ULEA UR16, UR16, UR15, 0xf ;  /* 0x0000000f10107291 */ /* 0x000fc4000f8e783f */
[----:B------:R-:W-:Y:S01]  /*16d00*/  UIADD3 UR17, UR17, 0x30000, URZ ;  /* 0x0003000011117890 */ /* 0x000fe2000fffe03f */
[C---:B------:R-:W-:Y:S01]  /*16d10*/  ISETP.NE.AND P4, PT, R7.reuse, 0x4, PT ;  /* 0x000000040700780c */ /* 0x040fe20003f85270 */
[----:B------:R-:W-:Y:S02]  /*16d20*/  UIADD3.X UR15, URZ, UR31, URZ, UP1, !UPT ;  /* 0x0000001f3f0f7290 */ /* 0x000fe40008ffe43f */
[----:B------:R-:W-:Y:S01]  /*16d30*/  UIADD3.X UR31, URZ, UR31, URZ, UP2, !UPT ;  /* 0x0000001f3f1f7290 */ /* 0x000fe200097fe43f */
[----:B------:R-:W-:Y:S01]  /*16d40*/  SEL R7, R7, RZ, P4 ;  /* 0x000000ff07077207 */ /* 0x000fe20002000000 */
[----:B------:R-:W-:Y:S01]  /*16d50*/  UMOV UR32, 0x30000 ;  /* 0x0003000000207882 */ /* 0x000fe20000000000 */
[----:B------:R-:W-:Y:S01]  /*16d60*/  UMOV UR28, 0x0 ;  /* 0x00000000001c7882 */ /* 0x000fe20000000000 */
[----:B------:R-:W-:Y:S02]  /*16d70*/  UMOV UR29, 0x10000000 ;  /* 0x10000000001d7882 */ /* 0x000fe40000000000 */
[----:B------:R-:W-:Y:S01]  /*16d80*/  @P2 IMAD.U32 R20, RZ, RZ, UR7 ;  /* 0x00000007ff142e24 */ /* 0x000fe2000f8e00ff */
[----:B------:R-:W-:Y:S01]  /*16d90*/  R2UR UR7, R16 ;  /* 0x00000000100772ca */ /* 0x000fe200000e0000 */
[----:B-1----:R-:W-:-:S03]  /*16da0*/  IMAD R10, R9, R12, R14 ;  /* 0x0000000c090a7224 */ /* 0x002fc600078e020e */
[----:B------:R-:W-:Y:S01]  /*16db0*/  @P2 R2UR UR7, R20 ;  /* 0x00000000140722ca */ /* 0x000fe200000e0000 */
[----:B------:R-:W0:Y:S01]  /*16dc0*/  LDC R12, c[0x0][0x3c8] ;  /* 0x0000f200ff0c7b82 */ /* 0x000e220000000800 */
[----:B------:R-:W-:-:S04]  /*16dd0*/  ISETP.NE.AND P2, PT, R8, UR4, PT ;  /* 0x0000000408007c0c */ /* 0x000fc8000bf45270 */
[----:B------:R-:W-:-:S07]  /*16de0*/  SEL R8, R8, RZ, P2 ;  /* 0x000000ff08087207 */ /* 0x000fce0001000000 */
[----:B------:R-:W-:Y:S02]  /*16df0*/  UIADD3 UR10, -UR7, URZ, URZ ;  /* 0x0000003f070a7290 */ /* 0x000fe4000fffe13f */
[----:B------:R-:W-:-:S04]  /*16e00*/  UMOV UR21, UR7 ;  /* 0x0000000700157c82 */ /* 0x000fc80008000000 */
[----:B------:R-:W-:Y:S01]  /*16e10*/  IMAD R14, R11, UR10, R16 ;  /* 0x0000000a0b0e7c24 */ /* 0x000fe2000f8e0210 */
[----:B------:R-:W-:Y:S01]  /*16e20*/  UIMAD.WIDE.U32 UR10, UR7, UR12, URZ ;  /* 0x0000000c070a72a5 */ /* 0x000fe2000f8e003f */
[----:B------:R-:W-:Y:S01]  /*16e30*/  IMAD R11, R6, R13, R15 ;  /* 0x0000000d060b7224 */ /* 0x000fe200078e020f */
[C---:B------:R-:W-:Y:S02]  /*16e40*/  R2UR UR12, R9.reuse ;  /* 0x00000000090c72ca */ /* 0x040fe400000e0000 */
[----:B------:R-:W-:Y:S01]  /*16e50*/  R2UR UR19, R14 ;  /* 0x000000000e1372ca */ /* 0x000fe200000e0000 */
[----:B------:R-:W-:Y:S01]  /*16e60*/  @UP0 USHF.R.U32.HI UR21, URZ, UR13, UR11 ;  /* 0x0000000d3f150299 */ /* 0x000fe2000801160b */
[----:B------:R-:W-:Y:S01]  /*16e70*/  PRMT R10, R10, 0x40, R11 ;  /* 0x000000400a0a7816 */ /* 0x000fe2000000000b */
[----:B------:R-:W-:Y:S01]  /*16e80*/  VIADD R11, R9, 0x1 ;  /* 0x00000001090b7836 */ /* 0x000fe20000000000 */
[----:B------:R-:W-:Y:S01]  /*16e90*/  R2UR UR11, R2 ;  /* 0x00000000020b72ca */ /* 0x000fe200000e0000 */
[----:B------:R-:W-:Y:S01]  /*16ea0*/  @P2 IMAD.MOV R11, RZ, RZ, R9 ;  /* 0x000000ffff0b2224 */ /* 0x000fe200078e0209 */
[----:B------:R-:W-:Y:S01]  /*16eb0*/  R2UR UR25, R10 ;  /* 0x000000000a1972ca */ /* 0x000fe200000e0000 */
[----:B------:R-:W-:Y:S01]  /*16ec0*/  UIADD3 UR10, -UR21, URZ, URZ ;  /* 0x0000003f150a7290 */ /* 0x000fe2000fffe13f */
[C---:B------:R-:W-:Y:S01]  /*16ed0*/  R2UR UR13, R6.reuse ;  /* 0x00000000060d72ca */ /* 0x040fe200000e0000 */
[----:B------:R-:W-:Y:S01]  /*16ee0*/  VIADD R10, R6, 0x1 ;  /* 0x00000001060a7836 */ /* 0x000fe20000000000 */
[C---:B0-----:R-:W-:Y:S01]  /*16ef0*/  ISETP.NE.AND P3, PT, R11.reuse, R12, PT ;  /* 0x0000000c0b00720c */ /* 0x041fe20003f65270 */
[----:B------:R-:W-:Y:S01]  /*16f00*/  UIMAD UR20, UR20, UR10, UR7 ;  /* 0x0000000a141472a4 */ /* 0x000fe2000f8e0207 */
[----:B------:R-:W-:Y:S01]  /*16f10*/  SEL R12, RZ, 0x1, P4 ;  /* 0x00000001ff0c7807 */ /* 0x000fe20002000000 */
[----:B------:R-:W-:Y:S01]  /*16f20*/  UIMAD UR19, UR19, UR8, UR22 ;  /* 0x00000008131372a4 */ /* 0x000fe2000f8e0216 */
[----:B------:R-:W-:Y:S01]  /*16f30*/  SEL R9, R11, RZ, P3 ;  /* 0x000000ff0b097207 */ /* 0x000fe20001800000 */
[----:B------:R-:W-:Y:S01]  /*16f40*/  UIMAD UR20, UR20, UR9, UR23 ;  /* 0x00000009141472a4 */ /* 0x000fe2000f8e0217 */
[----:B------:R-:W-:Y:S01]  /*16f50*/  LOP3.LUT R5, R5, R12, RZ, 0x3c, !PT ;  /* 0x0000000c05057212 */ /* 0x000fe200078e3cff */
[----:B------:R-:W-:-:S02]  /*16f60*/  UIADD3 UR8, UR24, 0x20000, URZ ;  /* 0x0002000018087890 */ /* 0x000fc4000fffe03f */
[----:B------:R-:W-:Y:S01]  /*16f70*/  UPRMT UR7, UR25, 0x5410, URZ ;  /* 0x0000541019077896 */ /* 0x000fe2000800003f */
[----:B------:R-:W-:Y:S01]  /*16f80*/  UMOV UR9, UR17 ;  /* 0x0000001100097c82 */ /* 0x000fe20008000000 */
[----:B------:R-:W-:Y:S02]  /*16f90*/  UMOV UR10, UR18 ;  /* 0x00000012000a7c82 */ /* 0x000fe40008000000 */
[----:B------:R-:W-:-:S04]  /*16fa0*/  @P3 IMAD.MOV R10, RZ, RZ, R6 ;  /* 0x000000ffff0a3224 */ /* 0x000fc800078e0206 */
[----:B------:R-:W-:Y:S01]  /*16fb0*/  IMAD.MOV.U32 R6, RZ, RZ, R10 ;  /* 0x000000ffff067224 */ /* 0x000fe200078e000a */
[----:B------:R0:W-:Y:S01]  /*16fc0*/  UTMALDG.4D.IM2COL [UR16], [UR14], UR7 ;  /* 0x000000100e0073b4 */ /* 0x0001e20008058007 */
[----:B------:R0:W-:Y:S02]  /*16fd0*/  UTMALDG.4D.MULTICAST [UR8], [UR30], UR32, desc[UR28] ;  /* 0x00001c081e0073b4 */ /* 0x0001e40008019820 */
[----:B0-----:R-:W-:Y:S05]  /*16fe0*/  @P5 BRA `(.L_x_532) ;  /* 0xfffffff800985947 */ /* 0x001fea000383ffff */
.L_x_528:
[----:B------:R-:W-:Y:S05]  /*16ff0*/  WARPSYNC.ALL ;  /* 0x0000000000007948 */ /* 0x000fea0003800000 */
[----:B------:R-:W-:-:S13]  /*17000*/  ELECT P0, URZ, PT ;  /* 0x00000000003f782f */ /* 0x000fda0003800000 */
[----:B------:R-:W-:Y:S05]  /*17010*/  @!P0 EXIT ;  /* 0x000000000000894d */ /* 0x000fea0003800000 */
[----:B------:R-:W-:-:S04]  /*17020*/  ULOP3.LUT UR6, UR6, 0x2, URZ, 0xfc, !UPT ;  /* 0x0000000206067892 */ /* 0x000fc8000f8efc3f */
[----:B------:R-:W-:-:S06]  /*17030*/  UISETP.NE.AND UP0, UPT, UR6, 0x3, UPT ;  /* 0x000000030600788c */ /* 0x000fcc000bf05270 */
[----:B------:R-:W-:-:S13]  /*17040*/  PLOP3.LUT P0, PT, PT, PT, UP0, 0x80, 0x0 ;  /* 0x000000000000781c */ /* 0x000fda0003f0f008 */
[----:B------:R-:W-:Y:S05]  /*17050*/  @!P0 BRA `(.L_x_533) ;  /* 0x0000000000048947 */ /* 0x000fea0003800000 */
[----:B------:R-:W-:Y:S01]  /*17060*/  BPT.TRAP 0x1 ;  /* 0x000000040000795c */ /* 0x000fe20000300000 */
.L_x_533:
[----:B------:R-:W0:Y:S01]  /*17070*/  S2UR UR7, SR_CgaCtaId ;  /* 0x00000000000779c3 */ /* 0x000e220000008800 */
[----:B------:R-:W-:Y:S01]  /*17080*/  ULOP3.LUT UP0, URZ, UR5, 0x4, URZ, 0xc0, !UPT ;  /* 0x00000004053f7892 */ /* 0x000fe2000f80c03f */
[----:B------:R-:W-:Y:S01]  /*17090*/  UMOV UR6, 0x400 ;  /* 0x0000040000067882 */ /* 0x000fe20000000000 */
[----:B------:R-:W-:Y:S02]  /*170a0*/  USHF.L.U32 UR4, UR5, 0x3, URZ ;  /* 0x0000000305047899 */ /* 0x000fe4000800063f */
[----:B------:R-:W-:Y:S02]  /*170b0*/  USEL UR8, URZ, 0x1, UP0 ;  /* 0x000000013f087887 */ /* 0x000fe40008000000 */
[----:B------:R-:W-:-:S04]  /*170c0*/  ULOP3.LUT UR5, UR5, 0x3, URZ, 0xc0, !UPT ;  /* 0x0000000305057892 */ /* 0x000fc8000f8ec03f */
[----:B------:R-:W-:-:S05]  /*170d0*/  IMAD.U32 R0, RZ, RZ, UR8 ;  /* 0x00000008ff007e24 */ /* 0x000fca000f8e00ff */
[----:B------:R-:W-:Y:S01]  /*170e0*/  SHF.L.U32 R0, R0, 0x1f, RZ ;  /* 0x0000001f00007819 */ /* 0x000fe200000006ff */
[----:B0-----:R-:W-:Y:S02]  /*170f0*/  ULEA UR7, UR7, UR6, 0x18 ;  /* 0x0000000607077291 */ /* 0x001fe4000f8ec03f */
[----:B------:R-:W-:Y:S02]  /*17100*/  ULOP3.LUT UR6, UR4, 0x18, URZ, 0xc0, !UPT ;  /* 0x0000001804067892 */ /* 0x000fe4000f8ec03f */
[----:B------:R-:W-:-:S04]  /*17110*/  UIADD3 UR4, UR7, 0x30020, URZ ;  /* 0x0003002007047890 */ /* 0x000fc8000fffe03f */
[----:B------:R-:W-:-:S12]  /*17120*/  UIADD3 UR6, UR4, UR6, URZ ;  /* 0x0000000604067290 */ /* 0x000fd8000fffe03f */
.L_x_534:
[----:B0-----:R-:W-:-:S04]  /*17130*/  IMAD.U32 R3, RZ, RZ, UR6 ;  /* 0x00000006ff037e24 */ /* 0x001fc8000f8e00ff */
[----:B------:R0:W1:Y:S03]  /*17140*/  SYNCS.PHASECHK.TRANS64.TRYWAIT P0, [R3+URZ], R0 ;  /* 0x00000000030075a7 */ /* 0x000066000800017f */
[----:B-1----:R-:W-:Y:S05]  /*17150*/  @!P0 NANOSLEEP.SYNCS 0x989680 ;  /* 0x009896800000895d */ /* 0x002fea0003900000 */
[----:B------:R-:W1:Y:S02]  /*17160*/  @!P0 SYNCS.PHASECHK.TRANS64 P0, [R3+URZ], R0 ;  /* 0x00000000030085a7 */ /* 0x000e64000800007f */
[----:B-1----:R-:W-:Y:S05]  /*17170*/  @!P0 BRA `(.L_x_534) ;  /* 0xfffffffc00ec8947 */ /* 0x002fea000383ffff */
[----:B------:R-:W-:-:S04]  /*17180*/  UIADD3 UR5, UR5, 0x1, URZ ;  /* 0x0000000105057890 */ /* 0x000fc8000fffe03f */
[----:B------:R-:W-:Y:S02]  /*17190*/  UISETP.EQ.XOR UP0, UPT, UR5, 0x4, !UP0 ;  /* 0x000000040500788c */ /* 0x000fe4000c702a70 */
[----:B------:R-:W-:Y:S02]  /*171a0*/  UISETP.NE.AND UP1, UPT, UR5, 0x4, UPT ;  /* 0x000000040500788c */ /* 0x000fe4000bf25270 */
[----:B------:R-:W-:Y:S02]  /*171b0*/  USEL UR6, URZ, 0x1, !UP0 ;  /* 0x000000013f067887 */ /* 0x000fe4000c000000 */
[----:B------:R-:W-:-:S04]  /*171c0*/  USEL UR5, UR5, URZ, UP1 ;  /* 0x0000003f05057287 */ /* 0x000fc80008800000 */
[----:B0-----:R-:W-:Y:S01]  /*171d0*/  IMAD.U32 R0, RZ, RZ, UR6 ;  /* 0x00000006ff007e24 */ /* 0x001fe2000f8e00ff */
[----:B------:R-:W-:-:S04]  /*171e0*/  ULEA UR7, UR5, UR4, 0x3 ;  /* 0x0000000405077291 */ /* 0x000fc8000f8e183f */
[----:B------:R-:W-:-:S08]  /*171f0*/  SHF.L.U32 R0, R0, 0x1f, RZ ;  /* 0x0000001f00007819 */ /* 0x000fd000000006ff */
.L_x_535:
[----:B0-----:R-:W-:-:S04]  /*17200*/  IMAD.U32 R3, RZ, RZ, UR7 ;  /* 0x00000007ff037e24 */ /* 0x001fc8000f8e00ff */
[----:B------:R0:W1:Y:S03]  /*17210*/  SYNCS.PHASECHK.TRANS64.TRYWAIT P0, [R3+URZ], R0 ;  /* 0x00000000030075a7 */ /* 0x000066000800017f */
[----:B-1----:R-:W-:Y:S05]  /*17220*/  @!P0 NANOSLEEP.SYNCS 0x989680 ;  /* 0x009896800000895d */ /* 0x002fea0003900000 */
[----:B------:R-:W1:Y:S02]  /*17230*/  @!P0 SYNCS.PHASECHK.TRANS64 P0, [R3+URZ], R0 ;  /* 0x00000000030085a7 */ /* 0x000e64000800007f */
[----:B-1----:R-:W-:Y:S05]  /*17240*/  @!P0 BRA `(.L_x_535) ;  /* 0xfffffffc00ec8947 */ /* 0x002fea000383ffff */
[----:B------:R-:W-:-:S04]  /*17250*/  UIADD3 UR5, UR5, 0x1, URZ ;  /* 0x0000000105057890 */ /* 0x000fc8000fffe03f */
[----:B------:R-:W-:Y:S02]  /*17260*/  UISETP.EQ.XOR UP0, UPT, UR5, 0x4, UP0 ;  /* 0x000000040500788c */ /* 0x000fe40008702a70 */
[----:B------:R-:W-:Y:S02]  /*17270*/  UISETP.NE.AND UP1, UPT, UR5, 0x4, UPT ;  /* 0x000000040500788c */ /* 0x000fe4000bf25270 */
[----:B------:R-:W-:Y:S02]  /*17280*/  USEL UR6, URZ, 0x1, !UP0 ;  /* 0x000000013f067887 */ /* 0x000fe4000c000000 */
[----:B------:R-:W-:-:S04]  /*17290*/  USEL UR5, UR5, URZ, UP1 ;  /* 0x0000003f05057287 */ /* 0x000fc80008800000 */
[----:B0-----:R-:W-:Y:S01]  /*172a0*/  IMAD.U32 R0, RZ, RZ, UR6 ;  /* 0x00000006ff007e24 */ /* 0x001fe2000f8e00ff */
[----:B------:R-:W-:-:S04]  /*172b0*/  ULEA UR7, UR5, UR4, 0x3 ;  /* 0x0000000405077291 */ /* 0x000fc8000f8e183f */
[----:B------:R-:W-:-:S08]  /*172c0*/  SHF.L.U32 R0, R0, 0x1f, RZ ;  /* 0x0000001f00007819 */ /* 0x000fd000000006ff */
.L_x_536:
        /* <DEDUP_REMOVED lines=13> */
.L_x_537:
[----:B0-----:R-:W-:-:S04]  /*173a0*/  IMAD.U32 R3, RZ, RZ, UR5 ;  /* 0x00000005ff037e24 */ /* 0x001fc8000f8e00ff */
[----:B------:R0:W1:Y:S03]  /*173b0*/  SYNCS.PHASECHK.TRANS64.TRYWAIT P0, [R3+URZ], R0 ;  /* 0x00000000030075a7 */ /* 0x000066000800017f */
[----:B-1----:R-:W-:Y:S05]  /*173c0*/  @!P0 NANOSLEEP.SYNCS 0x989680 ;  /* 0x009896800000895d */ /* 0x002fea0003900000 */
[----:B------:R-:W1:Y:S02]  /*173d0*/  @!P0 SYNCS.PHASECHK.TRANS64 P0, [R3+URZ], R0 ;  /* 0x00000000030085a7 */ /* 0x000e64000800007f */
[----:B-1----:R-:W-:Y:S05]  /*173e0*/  @P0 EXIT ;  /* 0x000000000000094d */ /* 0x002fea0003800000 */
[----:B------:R-:W-:Y:S05]  /*173f0*/  BRA `(.L_x_537) ;  /* 0xfffffffc00e87947 */ /* 0x000fea000383ffff */
.L_x_538:
[----:B------:R-:W-:-:S00]  /*17400*/  BRA `(.L_x_538) ;  /* 0xfffffffc00fc7947 */ /* 0x000fc0000383ffff */
[----:B------:R-:W-:-:S00]  /*17410*/  NOP ;  /* 0x0000000000007918 */ /* 0x000fc00000000000 */
        /* <DEDUP_REMOVED lines=14> */
.L_x_539:


//--------------------- .nv.shared._ZN7cutlass13device_kernelINS_4conv6kernel13ConvUniversalINS1_16ConvProblemShapeILNS1_8OperatorE0ELi2EEENS1_10collective14CollectiveConvINS1_46MainloopSm90TmaGmmaWarpSpecializedImplicitGemmILS5_0ELi4ELi2EN4cute5tupleIJNSA_1CILi2EEENSC_ILi1EEESE_EEENS1_36KernelImplicitTmaWarpSpecializedSm90ELi1EEENSB_IJNSC_ILi256EEENSC_ILi128EEENSB_IJNSC_ILi32EEEEEEEEENS_10tfloat32_tESN_NSA_8TiledMMAINSA_8MMA_AtomIJNSA_4SM904GMMA30MMA_64x128x8_F32TF32TF32_SS_TNILNSR_7ScaleInE1ELST_1EEEEEENSA_6LayoutINSB_IJSE_SE_SE_EEENSB_IJNSC_ILi0EEESY_SY_EEEEENSB_IJNSA_10UnderscoreES11_S11_EEEEENS7_6detail26Sm90ImplicitGemmTileTraitsINSA_20SM90_TMA_LOAD_IM2COLENSA_14ComposedLayoutINSA_7SwizzleILi3ELi4ELi3EEENSA_18smem_ptr_flag_bitsILi32EEENSW_INSB_IJNSB_IJNSC_ILi8EEESK_EEENSB_IJSK_SE_EEENSB_IJSE_NSC_ILi4EEEEEEEEENSB_IJNSB_IJSK_SI_EEENSB_IJSE_SY_EEENSB_IJSY_NSC_ILi8192EEEEEEEEEEEEEvEENS15_INSA_23SM90_TMA_LOAD_MULTICASTENS17_IS19_S1B_NSW_INSB_IJNSB_IJS1C_NSC_ILi16EEEEEES1E_S1G_EEENSB_IJS1I_S1J_NSB_IJSY_NSC_ILi4096EEEEEEEEEEEEEvEEEENS_8epilogue10collective6detail29Sm90TmaWarpSpecializedAdapterINS22_15DefaultEpilogueISN_NSB_IJNSB_IJlllEEESE_SY_EEES27_NS21_6thread17LinearCombinationISN_Li1EffLNS28_9ScaleType4KindE0ELNS_15FloatRoundStyleE2ESN_EENS_4gemm15EpilogueDefaultEEEEEvvEEEEvNT_6ParamsE --------------------------
	.section	.nv.shared._ZN7cutlass13device_kernelINS_4conv6kernel13ConvUniversalINS1_16ConvProblemShapeILNS1_8OperatorE0ELi2EEENS1_10collective14CollectiveConvINS1_46MainloopSm90TmaGmmaWarpSpecializedImplicitGemmILS5_0ELi4ELi2EN4cute5tupleIJNSA_1CILi2EEENSC_ILi1EEESE_EEENS1_36KernelImplicitTmaWarpSpecializedSm90ELi1EEENSB_IJNSC_ILi256EEENSC_ILi128EEENSB_IJNSC_ILi32EEEEEEEEENS_10tfloat32_tESN_NSA_8TiledMMAINSA_8MMA_AtomIJNSA_4SM904GMMA30MMA_64x128x8_F32TF32TF32_SS_TNILNSR_7ScaleInE1ELST_1EEEEEENSA_6LayoutINSB_IJSE_SE_SE_EEENSB_IJNSC_ILi0EEESY_SY_EEEEENSB_IJNSA_10UnderscoreES11_S11_EEEEENS7_6detail26Sm90ImplicitGemmTileTraitsINSA_20SM90_TMA_LOAD_IM2COLENSA_14ComposedLayoutINSA_7SwizzleILi3ELi4ELi3EEENSA_18smem_ptr_flag_bitsILi32EEENSW_INSB_IJNSB_IJNSC_ILi8EEESK_EEENSB_IJSK_SE_EEENSB_IJSE_NSC_ILi4EEEEEEEEENSB_IJNSB_IJSK_SI_EEENSB_IJSE_SY_EEENSB_IJSY_NSC_ILi8192EEEEEEEEEEEEEvEENS15_INSA_23SM90_TMA_LOAD_MULTICASTENS17_IS19_S1B_NSW_INSB_IJNSB_IJS1C_NSC_ILi16EEEEEES1E_S1G_EEENSB_IJS1I_S1J_NSB_IJSY_NSC_ILi4096EEEEEEEEEEEEEvEEEENS_8epilogue10collective6detail29Sm90TmaWarpSpecializedAdapterINS22_15DefaultEpilogueISN_NSB_IJNSB_IJlllEEESE_SY_EEES27_NS21_6thread17LinearCombinationISN_Li1EffLNS28_9ScaleType4KindE0ELNS_15FloatRoundStyleE2ESN_EENS_4gemm15EpilogueDefaultEEEEEvvEEEEvNT_6ParamsE,"aw",@nobits
	.sectionflags	@""
	.align	16
	.zero		1024


//--------------------- .nv.shared.reserved.0     --------------------------
	.section	.nv.shared.reserved.0,"aw",@nobits
	.weak		__nv_reservedSMEM_offset_0_alias
	.size		__nv_reservedSMEM_offset_0_alias, 0, 0
	.other		__nv_reservedSMEM_offset_0_alias,@"STO_CUDA_RESERVED_SHARED STV_DEFAULT"
__nv_reservedSMEM_offset_0_alias:
	.zero		0


//--------------------- .nv.global                --------------------------
	.section	.nv.global,"aw",@nobits
.nv.global:
	.type		_ZN39_INTERNAL_50567bd0_4_k_cu_b0cca01f_35754cute1_E,@object
	.size		_ZN39_INTERNAL_50567bd0_4_k_cu_b0cca01f_35754cute1_E,(_ZN39_INTERNAL_50567bd0_4_k_cu_b0cca01f_35754cuda3std3__45__cpo6cbeginE - _ZN39_INTERNAL_50567bd0_4_k_cu_b0cca01f_35754cute1_E)
_ZN39_INTERNAL_50567bd0_4_k_cu_b0cca01f_35754cute1_E:
	.zero		1
	.type		_ZN39_INTERNAL_50567bd0_4_k_cu_b0cca01f_35754cuda3std3__45__cpo6cbeginE,@object
	.size		_ZN39_INTERNAL_50567bd0_4_k_cu_b0cca01f_35754cuda3std3__45__cpo6cbeginE,(_ZN39_INTERNAL_50567bd0_4_k_cu_b0cca01f_35754cuda3std3__48in_placeE - _ZN39_INTERNAL_50567bd0_4_k_cu_b0cca01f_35754cuda3std3__45__cpo6cbeginE)
_ZN39_INTERNAL_50567bd0_4_k_cu_b0cca01f_35754cuda3std3__45__cpo6cbeginE:
	.zero		1
	.type		_ZN39_INTERNAL_50567bd0_4_k_cu_b0cca01f_35754cuda3std3__48in_placeE,@object
	.size		_ZN39_INTERNAL_50567bd0_4_k_cu_b0cca01f_35754cuda3std3__48in_placeE,(_ZN39_INTERNAL_50567bd0_4_k_cu_b0cca01f_35754cuda3std6ranges3__45__cpo9iter_moveE - _ZN39_INTERNAL_50567bd0_4_k_cu_b0cca01f_35754cuda3std3__48in_placeE)
_ZN39_INTERNAL_50567bd0_4_k_cu_b0cca01f_35754cuda3std3__48in_placeE:
	.zero		1
	.type		_ZN39_INTERNAL_50567bd0_4_k_cu_b0cca01f_35754cuda3std6ranges3__45__cpo9iter_moveE,@object
	.size		_ZN39_INTERNAL_50567bd0_4_k_cu_b0cca01f_35754cuda3std6ranges3__45__cpo9iter_moveE,(_ZN39_INTERNAL_50567bd0_4_k_cu_b0cca01f_35754cuda3std3__45__cpo5beginE - _ZN39_INTERNAL_50567bd0_4_k_cu_b0cca01f_35754cuda3std6ranges3__45__cpo9iter_moveE)
_ZN39_INTERNAL_50567bd0_4_k_cu_b0cca01f_35754cuda3std6ranges3__45__cpo9iter_moveE:
	.zero		1
	.type		_ZN39_INTERNAL_50567bd0_4_k_cu_b0cca01f_35754cuda3std3__45__cpo5beginE,@object
	.size		_ZN39_INTERNAL_50567bd0_4_k_cu_b0cca01f_35754cuda3std3__45__cpo5beginE,(_ZN39_INTERNAL_50567bd0_4_k_cu_b0cca01f_35754cuda3std3__441_GLOBAL__N__50567bd0_4_k_cu_b0cca01f_35756ignoreE - _ZN39_INTERNAL_50567bd0_4_k_cu_b0cca01f_35754cuda3std3__45__cpo5beginE)
_ZN39_INTERNAL_50567bd0_4_k_cu_b0cca01f_35754cuda3std3__45__cpo5beginE:
	.zero		1
	.type		_ZN39_INTERNAL_50567bd0_4_k_cu_b0cca01f_35754cuda3std3__441_GLOBAL__N__50567bd0_4_k_cu_b0cca01f_35756ignoreE,@object
	.size		_ZN39_INTERNAL_50567bd0_4_k_cu_b0cca01f_35754cuda3std3__441_GLOBAL__N__50567bd0_4_k_cu_b0cca01f_35756ignoreE,(_ZN39_INTERNAL_50567bd0_4_k_cu_b0cca01f_35754cute7productE - _ZN39_INTERNAL_50567bd0_4_k_cu_b0cca01f_35754cuda3std3__441_GLOBAL__N__50567bd0_4_k_cu_b0cca01f_35756ignoreE)
_ZN39_INTERNAL_50567bd0_4_k_cu_b0cca01f_35754cuda3std3__441_GLOBAL__N__50567bd0_4_k_cu_b0cca01f_35756ignoreE:
	.zero		1
	.type		_ZN39_INTERNAL_50567bd0_4_k_cu_b0cca01f_35754cute7productE,@object
	.size		_ZN39_INTERNAL_50567bd0_4_k_cu_b0cca01f_35754cute7productE,(_ZN39_INTERNAL_50567bd0_4_k_cu_b0cca01f_35754cuda3std3__45__cpo3endE - _ZN39_INTERNAL_50567bd0_4_k_cu_b0cca01f_35754cute7productE)
_ZN39_INTERNAL_50567bd0_4_k_cu_b0cca01f_35754cute7productE:
	.zero		1
	.type		_ZN39_INTERNAL_50567bd0_4_k_cu_b0cca01f_35754cuda3std3__45__cpo3endE,@object
	.size		_ZN39_INTERNAL_50567bd0_4_k_cu_b0cca01f_35754cuda3std3__45__cpo3endE,(_ZN39_INTERNAL_50567bd0_4_k_cu_b0cca01f_35754cuda3std3__419piecewise_constructE - _ZN39_INTERNAL_50567bd0_4_k_cu_b0cca01f_35754cuda3std3__45__cpo3endE)
_ZN39_INTERNAL_50567bd0_4_k_cu_b0cca01f_35754cuda3std3__45__cpo3endE:
	.zero		1
	.type		_ZN39_INTERNAL_50567bd0_4_k_cu_b0cca01f_35754cuda3std3__419piecewise_constructE,@object
	.size		_ZN39_INTERNAL_50567bd0_4_k_cu_b0cca01f_35754cuda3std3__419piecewise_constructE,(_ZN39_INTERNAL_50567bd0_4_k_cu_b0cca01f_35754cuda3std3__45__cpo4cendE - _ZN39_INTERNAL_50567bd0_4_k_cu_b0cca01f_35754cuda3std3__419piecewise_constructE)
_ZN39_INTERNAL_50567bd0_4_k_cu_b0cca01f_35754cuda3std3__419piecewise_constructE:
	.zero		1
	.type		_ZN39_INTERNAL_50567bd0_4_k_cu_b0cca01f_35754cuda3std3__45__cpo4cendE,@object
	.size		_ZN39_INTERNAL_50567bd0_4_k_cu_b0cca01f_35754cuda3std3__45__cpo4cendE,(_ZN39_INTERNAL_50567bd0_4_k_cu_b0cca01f_35754cuda3std6ranges3__45__cpo4swapE - _ZN39_INTERNAL_50567bd0_4_k_cu_b0cca01f_35754cuda3std3__45__cpo4cendE)
_ZN39_INTERNAL_50567bd0_4_k_cu_b0cca01f_35754cuda3std3__45__cpo4cendE:
	.zero		1
	.type		_ZN39_INTERNAL_50567bd0_4_k_cu_b0cca01f_35754cuda3std6ranges3__45__cpo4swapE,@object
	.size		_ZN39_INTERNAL_50567bd0_4_k_cu_b0cca01f_35754cuda3std6ranges3__45__cpo4swapE,(.L_7 - _ZN39_INTERNAL_50567bd0_4_k_cu_b0cca01f_35754cuda3std6ranges3__45__cpo4swapE)
_ZN39_INTERNAL_50567bd0_4_k_cu_b0cca01f_35754cuda3std6ranges3__45__cpo4swapE:
	.zero		1
.L_7:


//--------------------- .nv.constant0._ZN7cutlass13device_kernelINS_4conv6kernel13ConvUniversalINS1_16ConvProblemShapeILNS1_8OperatorE0ELi2EEENS1_10collective14CollectiveConvINS1_46MainloopSm90TmaGmmaWarpSpecializedImplicitGemmILS5_0ELi4ELi2EN4cute5tupleIJNSA_1CILi2EEENSC_ILi1EEESE_EEENS1_36KernelImplicitTmaWarpSpecializedSm90ELi1EEENSB_IJNSC_ILi256EEENSC_ILi128EEENSB_IJNSC_ILi32EEEEEEEEENS_10tfloat32_tESN_NSA_8TiledMMAINSA_8MMA_AtomIJNSA_4SM904GMMA30MMA_64x128x8_F32TF32TF32_SS_TNILNSR_7ScaleInE1ELST_1EEEEEENSA_6LayoutINSB_IJSE_SE_SE_EEENSB_IJNSC_ILi0EEESY_SY_EEEEENSB_IJNSA_10UnderscoreES11_S11_EEEEENS7_6detail26Sm90ImplicitGemmTileTraitsINSA_20SM90_TMA_LOAD_IM2COLENSA_14ComposedLayoutINSA_7SwizzleILi3ELi4ELi3EEENSA_18smem_ptr_flag_bitsILi32EEENSW_INSB_IJNSB_IJNSC_ILi8EEESK_EEENSB_IJSK_SE_EEENSB_IJSE_NSC_ILi4EEEEEEEEENSB_IJNSB_IJSK_SI_EEENSB_IJSE_SY_EEENSB_IJSY_NSC_ILi8192EEEEEEEEEEEEEvEENS15_INSA_23SM90_TMA_LOAD_MULTICASTENS17_IS19_S1B_NSW_INSB_IJNSB_IJS1C_NSC_ILi16EEEEEES1E_S1G_EEENSB_IJS1I_S1J_NSB_IJSY_NSC_ILi4096EEEEEEEEEEEEEvEEEENS_8epilogue10collective6detail29Sm90TmaWarpSpecializedAdapterINS22_15DefaultEpilogueISN_NSB_IJNSB_IJlllEEESE_SY_EEES27_NS21_6thread17LinearCombinationISN_Li1EffLNS28_9ScaleType4KindE0ELNS_15FloatRoundStyleE2ESN_EENS_4gemm15EpilogueDefaultEEEEEvvEEEEvNT_6ParamsE --------------------------
	.section	.nv.constant0._ZN7cutlass13device_kernelINS_4conv6kernel13ConvUniversalINS1_16ConvProblemShapeILNS1_8OperatorE0ELi2EEENS1_10collective14CollectiveConvINS1_46MainloopSm90TmaGmmaWarpSpecializedImplicitGemmILS5_0ELi4ELi2EN4cute5tupleIJNSA_1CILi2EEENSC_ILi1EEESE_EEENS1_36KernelImplicitTmaWarpSpecializedSm90ELi1EEENSB_IJNSC_ILi256EEENSC_ILi128EEENSB_IJNSC_ILi32EEEEEEEEENS_10tfloat32_tESN_NSA_8TiledMMAINSA_8MMA_AtomIJNSA_4SM904GMMA30MMA_64x128x8_F32TF32TF32_SS_TNILNSR_7ScaleInE1ELST_1EEEEEENSA_6LayoutINSB_IJSE_SE_SE_EEENSB_IJNSC_ILi0EEESY_SY_EEEEENSB_IJNSA_10UnderscoreES11_S11_EEEEENS7_6detail26Sm90ImplicitGemmTileTraitsINSA_20SM90_TMA_LOAD_IM2COLENSA_14ComposedLayoutINSA_7SwizzleILi3ELi4ELi3EEENSA_18smem_ptr_flag_bitsILi32EEENSW_INSB_IJNSB_IJNSC_ILi8EEESK_EEENSB_IJSK_SE_EEENSB_IJSE_NSC_ILi4EEEEEEEEENSB_IJNSB_IJSK_SI_EEENSB_IJSE_SY_EEENSB_IJSY_NSC_ILi8192EEEEEEEEEEEEEvEENS15_INSA_23SM90_TMA_LOAD_MULTICASTENS17_IS19_S1B_NSW_INSB_IJNSB_IJS1C_NSC_ILi16EEEEEES1E_S1G_EEENSB_IJS1I_S1J_NSB_IJSY_NSC_ILi4096EEEEEEEEEEEEEvEEEENS_8epilogue10collective6detail29Sm90TmaWarpSpecializedAdapterINS22_15DefaultEpilogueISN_NSB_IJNSB_IJlllEEESE_SY_EEES27_NS21_6thread17LinearCombinationISN_Li1EffLNS28_9ScaleType4KindE0ELNS_15FloatRoundStyleE2ESN_EENS_4gemm15EpilogueDefaultEEEEEvvEEEEvNT_6ParamsE,"a",@progbits
	.sectionflags	@""
	.align	4
.nv.constant0._ZN7cutlass13device_kernelINS_4conv6kernel13ConvUniversalINS1_16ConvProblemShapeILNS1_8OperatorE0ELi2EEENS1_10collective14CollectiveConvINS1_46MainloopSm90TmaGmmaWarpSpecializedImplicitGemmILS5_0ELi4ELi2EN4cute5tupleIJNSA_1CILi2EEENSC_ILi1EEESE_EEENS1_36KernelImplicitTmaWarpSpecializedSm90ELi1EEENSB_IJNSC_ILi256EEENSC_ILi128EEENSB_IJNSC_ILi32EEEEEEEEENS_10tfloat32_tESN_NSA_8TiledMMAINSA_8MMA_AtomIJNSA_4SM904GMMA30MMA_64x128x8_F32TF32TF32_SS_TNILNSR_7ScaleInE1ELST_1EEEEEENSA_6LayoutINSB_IJSE_SE_SE_EEENSB_IJNSC_ILi0EEESY_SY_EEEEENSB_IJNSA_10UnderscoreES11_S11_EEEEENS7_6detail26Sm90ImplicitGemmTileTraitsINSA_20SM90_TMA_LOAD_IM2COLENSA_14ComposedLayoutINSA_7SwizzleILi3ELi4ELi3EEENSA_18smem_ptr_flag_bitsILi32EEENSW_INSB_IJNSB_IJNSC_ILi8EEESK_EEENSB_IJSK_SE_EEENSB_IJSE_NSC_ILi4EEEEEEEEENSB_IJNSB_IJSK_SI_EEENSB_IJSE_SY_EEENSB_IJSY_NSC_ILi8192EEEEEEEEEEEEEvEENS15_INSA_23SM90_TMA_LOAD_MULTICASTENS17_IS19_S1B_NSW_INSB_IJNSB_IJS1C_NSC_ILi16EEEEEES1E_S1G_EEENSB_IJS1I_S1J_NSB_IJSY_NSC_ILi4096EEEEEEEEEEEEEvEEEENS_8epilogue10collective6detail29Sm90TmaWarpSpecializedAdapterINS22_15DefaultEpilogueISN_NSB_IJNSB_IJlllEEESE_SY_EEES27_NS21_6thread17LinearCombinationISN_Li1EffLNS28_9ScaleType4KindE0ELNS_15FloatRoundStyleE2ESN_EENS_4gemm15EpilogueDefaultEEEEEvvEEEEvNT_6ParamsE:
	.zero		1536


//--------------------- SYMBOLS --------------------------

	.type		.nv.reservedSmem.offset0,@object
	.size		.nv.reservedSmem.offset0,0x4
